//
// Generated by NVIDIA NVVM Compiler
//
// Compiler Build ID: CL-36424714
// Cuda compilation tools, release 13.0, V13.0.88
// Based on NVVM 20.0.0
//

.version 9.0
.target sm_100
.address_size 64

	// .globl	_Z11init_statesP17curandStateXORWOWj
.global .align 4 .b8 precalc_xorwow_matrix[102400];
.global .align 4 .b8 precalc_xorwow_offset_matrix[102400];
.global .align 4 .b8 mrg32k3aM1[2304];
.global .align 4 .b8 mrg32k3aM2[2304];
.global .align 4 .b8 mrg32k3aM1SubSeq[2016];
.global .align 4 .b8 mrg32k3aM2SubSeq[2016];
.global .align 4 .b8 mrg32k3aM1Seq[2304];
.global .align 4 .b8 mrg32k3aM2Seq[2304];
.const .align 8 .b8 __cr_lgamma_table[72];

.visible .entry _Z11init_statesP17curandStateXORWOWj(
	.param .u64 .ptr .align 1 _Z11init_statesP17curandStateXORWOWj_param_0,
	.param .u32 _Z11init_statesP17curandStateXORWOWj_param_1
)
{
	.reg .pred 	%p<24>;
	.reg .b32 	%r<409>;
	.reg .b64 	%rd<18>;

	ld.param.u64 	%rd8, [_Z11init_statesP17curandStateXORWOWj_param_0];
	ld.param.u32 	%r182, [_Z11init_statesP17curandStateXORWOWj_param_1];
	cvta.to.global.u64 	%rd9, %rd8;
	mov.u32 	%r183, %ctaid.x;
	mov.u32 	%r184, %ntid.x;
	mov.u32 	%r185, %tid.x;
	mad.lo.s32 	%r186, %r183, %r184, %r185;
	cvt.s64.s32 	%rd17, %r186;
	mul.wide.s32 	%rd10, %r186, 48;
	add.s64 	%rd2, %rd9, %rd10;
	xor.b32  	%r187, %r182, -1429050551;
	mul.lo.s32 	%r188, %r187, 1099087573;
	add.s32 	%r189, %r188, -638133224;
	add.s32 	%r190, %r188, 123456789;
	st.global.v2.u32 	[%rd2], {%r189, %r190};
	xor.b32  	%r191, %r188, 362436069;
	mov.b32 	%r192, -123459836;
	st.global.v2.u32 	[%rd2+8], {%r191, %r192};
	add.s32 	%r193, %r188, 5783321;
	mov.b32 	%r194, -589760388;
	st.global.v2.u32 	[%rd2+16], {%r194, %r193};
	setp.eq.s32 	%p1, %r186, 0;
	@%p1 bra 	$L__BB0_42;
	mov.b32 	%r315, 0;
	mov.u64 	%rd12, precalc_xorwow_matrix;
$L__BB0_2:
	and.b64  	%rd4, %rd17, 3;
	setp.eq.s64 	%p2, %rd4, 0;
	@%p2 bra 	$L__BB0_41;
	mul.wide.u32 	%rd11, %r315, 3200;
	add.s64 	%rd5, %rd12, %rd11;
	cvt.u32.u64 	%r2, %rd4;
	mov.b32 	%r316, 0;
$L__BB0_4:
	mov.b32 	%r329, 0;
	mov.u32 	%r330, %r329;
	mov.u32 	%r331, %r329;
	mov.u32 	%r332, %r329;
	mov.u32 	%r333, %r329;
	mov.u32 	%r322, %r329;
$L__BB0_5:
	mul.wide.u32 	%rd13, %r322, 4;
	add.s64 	%rd14, %rd2, %rd13;
	ld.global.u32 	%r10, [%rd14+4];
	shl.b32 	%r11, %r322, 5;
	mov.b32 	%r328, 0;
$L__BB0_6:
	.pragma "nounroll";
	shr.u32 	%r199, %r10, %r328;
	and.b32  	%r200, %r199, 1;
	setp.eq.b32 	%p3, %r200, 1;
	not.pred 	%p4, %p3;
	add.s32 	%r201, %r11, %r328;
	mul.lo.s32 	%r202, %r201, 5;
	mul.wide.u32 	%rd15, %r202, 4;
	add.s64 	%rd6, %rd5, %rd15;
	@%p4 bra 	$L__BB0_8;
	ld.global.u32 	%r203, [%rd6];
	xor.b32  	%r333, %r333, %r203;
	ld.global.u32 	%r204, [%rd6+4];
	xor.b32  	%r332, %r332, %r204;
	ld.global.u32 	%r205, [%rd6+8];
	xor.b32  	%r331, %r331, %r205;
	ld.global.u32 	%r206, [%rd6+12];
	xor.b32  	%r330, %r330, %r206;
	ld.global.u32 	%r207, [%rd6+16];
	xor.b32  	%r329, %r329, %r207;
$L__BB0_8:
	and.b32  	%r209, %r199, 2;
	setp.eq.s32 	%p5, %r209, 0;
	@%p5 bra 	$L__BB0_10;
	ld.global.u32 	%r210, [%rd6+20];
	xor.b32  	%r333, %r333, %r210;
	ld.global.u32 	%r211, [%rd6+24];
	xor.b32  	%r332, %r332, %r211;
	ld.global.u32 	%r212, [%rd6+28];
	xor.b32  	%r331, %r331, %r212;
	ld.global.u32 	%r213, [%rd6+32];
	xor.b32  	%r330, %r330, %r213;
	ld.global.u32 	%r214, [%rd6+36];
	xor.b32  	%r329, %r329, %r214;
$L__BB0_10:
	and.b32  	%r216, %r199, 4;
	setp.eq.s32 	%p6, %r216, 0;
	@%p6 bra 	$L__BB0_12;
	ld.global.u32 	%r217, [%rd6+40];
	xor.b32  	%r333, %r333, %r217;
	ld.global.u32 	%r218, [%rd6+44];
	xor.b32  	%r332, %r332, %r218;
	ld.global.u32 	%r219, [%rd6+48];
	xor.b32  	%r331, %r331, %r219;
	ld.global.u32 	%r220, [%rd6+52];
	xor.b32  	%r330, %r330, %r220;
	ld.global.u32 	%r221, [%rd6+56];
	xor.b32  	%r329, %r329, %r221;
$L__BB0_12:
	and.b32  	%r223, %r199, 8;
	setp.eq.s32 	%p7, %r223, 0;
	@%p7 bra 	$L__BB0_14;
	ld.global.u32 	%r224, [%rd6+60];
	xor.b32  	%r333, %r333, %r224;
	ld.global.u32 	%r225, [%rd6+64];
	xor.b32  	%r332, %r332, %r225;
	ld.global.u32 	%r226, [%rd6+68];
	xor.b32  	%r331, %r331, %r226;
	ld.global.u32 	%r227, [%rd6+72];
	xor.b32  	%r330, %r330, %r227;
	ld.global.u32 	%r228, [%rd6+76];
	xor.b32  	%r329, %r329, %r228;
$L__BB0_14:
	and.b32  	%r230, %r199, 16;
	setp.eq.s32 	%p8, %r230, 0;
	@%p8 bra 	$L__BB0_16;
	ld.global.u32 	%r231, [%rd6+80];
	xor.b32  	%r333, %r333, %r231;
	ld.global.u32 	%r232, [%rd6+84];
	xor.b32  	%r332, %r332, %r232;
	ld.global.u32 	%r233, [%rd6+88];
	xor.b32  	%r331, %r331, %r233;
	ld.global.u32 	%r234, [%rd6+92];
	xor.b32  	%r330, %r330, %r234;
	ld.global.u32 	%r235, [%rd6+96];
	xor.b32  	%r329, %r329, %r235;
$L__BB0_16:
	and.b32  	%r237, %r199, 32;
	setp.eq.s32 	%p9, %r237, 0;
	@%p9 bra 	$L__BB0_18;
	ld.global.u32 	%r238, [%rd6+100];
	xor.b32  	%r333, %r333, %r238;
	ld.global.u32 	%r239, [%rd6+104];
	xor.b32  	%r332, %r332, %r239;
	ld.global.u32 	%r240, [%rd6+108];
	xor.b32  	%r331, %r331, %r240;
	ld.global.u32 	%r241, [%rd6+112];
	xor.b32  	%r330, %r330, %r241;
	ld.global.u32 	%r242, [%rd6+116];
	xor.b32  	%r329, %r329, %r242;
$L__BB0_18:
	and.b32  	%r244, %r199, 64;
	setp.eq.s32 	%p10, %r244, 0;
	@%p10 bra 	$L__BB0_20;
	ld.global.u32 	%r245, [%rd6+120];
	xor.b32  	%r333, %r333, %r245;
	ld.global.u32 	%r246, [%rd6+124];
	xor.b32  	%r332, %r332, %r246;
	ld.global.u32 	%r247, [%rd6+128];
	xor.b32  	%r331, %r331, %r247;
	ld.global.u32 	%r248, [%rd6+132];
	xor.b32  	%r330, %r330, %r248;
	ld.global.u32 	%r249, [%rd6+136];
	xor.b32  	%r329, %r329, %r249;
$L__BB0_20:
	and.b32  	%r251, %r199, 128;
	setp.eq.s32 	%p11, %r251, 0;
	@%p11 bra 	$L__BB0_22;
	ld.global.u32 	%r252, [%rd6+140];
	xor.b32  	%r333, %r333, %r252;
	ld.global.u32 	%r253, [%rd6+144];
	xor.b32  	%r332, %r332, %r253;
	ld.global.u32 	%r254, [%rd6+148];
	xor.b32  	%r331, %r331, %r254;
	ld.global.u32 	%r255, [%rd6+152];
	xor.b32  	%r330, %r330, %r255;
	ld.global.u32 	%r256, [%rd6+156];
	xor.b32  	%r329, %r329, %r256;
$L__BB0_22:
	and.b32  	%r258, %r199, 256;
	setp.eq.s32 	%p12, %r258, 0;
	@%p12 bra 	$L__BB0_24;
	ld.global.u32 	%r259, [%rd6+160];
	xor.b32  	%r333, %r333, %r259;
	ld.global.u32 	%r260, [%rd6+164];
	xor.b32  	%r332, %r332, %r260;
	ld.global.u32 	%r261, [%rd6+168];
	xor.b32  	%r331, %r331, %r261;
	ld.global.u32 	%r262, [%rd6+172];
	xor.b32  	%r330, %r330, %r262;
	ld.global.u32 	%r263, [%rd6+176];
	xor.b32  	%r329, %r329, %r263;
$L__BB0_24:
	and.b32  	%r265, %r199, 512;
	setp.eq.s32 	%p13, %r265, 0;
	@%p13 bra 	$L__BB0_26;
	ld.global.u32 	%r266, [%rd6+180];
	xor.b32  	%r333, %r333, %r266;
	ld.global.u32 	%r267, [%rd6+184];
	xor.b32  	%r332, %r332, %r267;
	ld.global.u32 	%r268, [%rd6+188];
	xor.b32  	%r331, %r331, %r268;
	ld.global.u32 	%r269, [%rd6+192];
	xor.b32  	%r330, %r330, %r269;
	ld.global.u32 	%r270, [%rd6+196];
	xor.b32  	%r329, %r329, %r270;
$L__BB0_26:
	and.b32  	%r272, %r199, 1024;
	setp.eq.s32 	%p14, %r272, 0;
	@%p14 bra 	$L__BB0_28;
	ld.global.u32 	%r273, [%rd6+200];
	xor.b32  	%r333, %r333, %r273;
	ld.global.u32 	%r274, [%rd6+204];
	xor.b32  	%r332, %r332, %r274;
	ld.global.u32 	%r275, [%rd6+208];
	xor.b32  	%r331, %r331, %r275;
	ld.global.u32 	%r276, [%rd6+212];
	xor.b32  	%r330, %r330, %r276;
	ld.global.u32 	%r277, [%rd6+216];
	xor.b32  	%r329, %r329, %r277;
$L__BB0_28:
	and.b32  	%r279, %r199, 2048;
	setp.eq.s32 	%p15, %r279, 0;
	@%p15 bra 	$L__BB0_30;
	ld.global.u32 	%r280, [%rd6+220];
	xor.b32  	%r333, %r333, %r280;
	ld.global.u32 	%r281, [%rd6+224];
	xor.b32  	%r332, %r332, %r281;
	ld.global.u32 	%r282, [%rd6+228];
	xor.b32  	%r331, %r331, %r282;
	ld.global.u32 	%r283, [%rd6+232];
	xor.b32  	%r330, %r330, %r283;
	ld.global.u32 	%r284, [%rd6+236];
	xor.b32  	%r329, %r329, %r284;
$L__BB0_30:
	and.b32  	%r286, %r199, 4096;
	setp.eq.s32 	%p16, %r286, 0;
	@%p16 bra 	$L__BB0_32;
	ld.global.u32 	%r287, [%rd6+240];
	xor.b32  	%r333, %r333, %r287;
	ld.global.u32 	%r288, [%rd6+244];
	xor.b32  	%r332, %r332, %r288;
	ld.global.u32 	%r289, [%rd6+248];
	xor.b32  	%r331, %r331, %r289;
	ld.global.u32 	%r290, [%rd6+252];
	xor.b32  	%r330, %r330, %r290;
	ld.global.u32 	%r291, [%rd6+256];
	xor.b32  	%r329, %r329, %r291;
$L__BB0_32:
	and.b32  	%r293, %r199, 8192;
	setp.eq.s32 	%p17, %r293, 0;
	@%p17 bra 	$L__BB0_34;
	ld.global.u32 	%r294, [%rd6+260];
	xor.b32  	%r333, %r333, %r294;
	ld.global.u32 	%r295, [%rd6+264];
	xor.b32  	%r332, %r332, %r295;
	ld.global.u32 	%r296, [%rd6+268];
	xor.b32  	%r331, %r331, %r296;
	ld.global.u32 	%r297, [%rd6+272];
	xor.b32  	%r330, %r330, %r297;
	ld.global.u32 	%r298, [%rd6+276];
	xor.b32  	%r329, %r329, %r298;
$L__BB0_34:
	and.b32  	%r300, %r199, 16384;
	setp.eq.s32 	%p18, %r300, 0;
	@%p18 bra 	$L__BB0_36;
	ld.global.u32 	%r301, [%rd6+280];
	xor.b32  	%r333, %r333, %r301;
	ld.global.u32 	%r302, [%rd6+284];
	xor.b32  	%r332, %r332, %r302;
	ld.global.u32 	%r303, [%rd6+288];
	xor.b32  	%r331, %r331, %r303;
	ld.global.u32 	%r304, [%rd6+292];
	xor.b32  	%r330, %r330, %r304;
	ld.global.u32 	%r305, [%rd6+296];
	xor.b32  	%r329, %r329, %r305;
$L__BB0_36:
	and.b32  	%r307, %r199, 32768;
	setp.eq.s32 	%p19, %r307, 0;
	@%p19 bra 	$L__BB0_38;
	ld.global.u32 	%r308, [%rd6+300];
	xor.b32  	%r333, %r333, %r308;
	ld.global.u32 	%r309, [%rd6+304];
	xor.b32  	%r332, %r332, %r309;
	ld.global.u32 	%r310, [%rd6+308];
	xor.b32  	%r331, %r331, %r310;
	ld.global.u32 	%r311, [%rd6+312];
	xor.b32  	%r330, %r330, %r311;
	ld.global.u32 	%r312, [%rd6+316];
	xor.b32  	%r329, %r329, %r312;
$L__BB0_38:
	add.s32 	%r328, %r328, 16;
	setp.ne.s32 	%p20, %r328, 32;
	@%p20 bra 	$L__BB0_6;
	mad.lo.s32 	%r313, %r322, -31, %r11;
	add.s32 	%r322, %r313, 1;
	setp.ne.s32 	%p21, %r322, 5;
	@%p21 bra 	$L__BB0_5;
	st.global.u32 	[%rd2+4], %r333;
	st.global.u32 	[%rd2+8], %r332;
	st.global.u32 	[%rd2+12], %r331;
	st.global.u32 	[%rd2+16], %r330;
	st.global.u32 	[%rd2+20], %r329;
	add.s32 	%r316, %r316, 1;
	setp.lt.u32 	%p22, %r316, %r2;
	@%p22 bra 	$L__BB0_4;
$L__BB0_41:
	shr.u64 	%rd7, %rd17, 2;
	add.s32 	%r315, %r315, 1;
	setp.gt.u64 	%p23, %rd17, 3;
	mov.u64 	%rd17, %rd7;
	@%p23 bra 	$L__BB0_2;
$L__BB0_42:
	mov.b32 	%r314, 0;
	st.global.v2.u32 	[%rd2+24], {%r314, %r314};
	st.global.u32 	[%rd2+32], %r314;
	mov.b64 	%rd16, 0;
	st.global.u64 	[%rd2+40], %rd16;
	ret;

}
	// .globl	_Z10init_cacheiP17curandStateXORWOWPj
.visible .entry _Z10init_cacheiP17curandStateXORWOWPj(
	.param .u32 _Z10init_cacheiP17curandStateXORWOWPj_param_0,
	.param .u64 .ptr .align 1 _Z10init_cacheiP17curandStateXORWOWPj_param_1,
	.param .u64 .ptr .align 1 _Z10init_cacheiP17curandStateXORWOWPj_param_2
)
{
	.reg .pred 	%p<7>;
	.reg .b32 	%r<106>;
	.reg .b64 	%rd<15>;

	ld.param.u32 	%r12, [_Z10init_cacheiP17curandStateXORWOWPj_param_0];
	ld.param.u64 	%rd3, [_Z10init_cacheiP17curandStateXORWOWPj_param_1];
	ld.param.u64 	%rd4, [_Z10init_cacheiP17curandStateXORWOWPj_param_2];
	cvta.to.global.u64 	%rd1, %rd4;
	mov.u32 	%r13, %ctaid.x;
	mov.u32 	%r14, %ntid.x;
	mov.u32 	%r15, %tid.x;
	mad.lo.s32 	%r104, %r13, %r14, %r15;
	mov.u32 	%r16, %nctaid.x;
	mul.lo.s32 	%r2, %r14, %r16;
	setp.ge.s32 	%p1, %r104, %r12;
	@%p1 bra 	$L__BB1_7;
	cvta.to.global.u64 	%rd5, %rd3;
	mul.wide.s32 	%rd6, %r104, 48;
	add.s64 	%rd2, %rd5, %rd6;
	add.s32 	%r17, %r104, %r2;
	max.s32 	%r18, %r12, %r17;
	setp.lt.s32 	%p2, %r17, %r12;
	selp.u32 	%r19, 1, 0, %p2;
	add.s32 	%r20, %r17, %r19;
	sub.s32 	%r21, %r18, %r20;
	div.u32 	%r22, %r21, %r2;
	add.s32 	%r3, %r22, %r19;
	and.b32  	%r23, %r3, 3;
	setp.eq.s32 	%p3, %r23, 3;
	@%p3 bra 	$L__BB1_4;
	add.s32 	%r24, %r3, 1;
	and.b32  	%r25, %r24, 3;
	neg.s32 	%r102, %r25;
$L__BB1_3:
	.pragma "nounroll";
	mul.wide.s32 	%rd7, %r104, 4;
	add.s64 	%rd8, %rd1, %rd7;
	ld.global.v2.u32 	{%r26, %r27}, [%rd2];
	shr.u32 	%r28, %r27, 2;
	xor.b32  	%r29, %r28, %r27;
	ld.global.v2.u32 	{%r30, %r31}, [%rd2+8];
	ld.global.v2.u32 	{%r32, %r33}, [%rd2+16];
	st.global.v2.u32 	[%rd2+8], {%r31, %r32};
	shl.b32 	%r34, %r33, 4;
	shl.b32 	%r35, %r29, 1;
	xor.b32  	%r36, %r35, %r34;
	xor.b32  	%r37, %r36, %r29;
	xor.b32  	%r38, %r37, %r33;
	st.global.v2.u32 	[%rd2+16], {%r33, %r38};
	add.s32 	%r39, %r26, 362437;
	st.global.v2.u32 	[%rd2], {%r39, %r30};
	add.s32 	%r40, %r38, %r39;
	st.global.u32 	[%rd8], %r40;
	add.s32 	%r104, %r104, %r2;
	add.s32 	%r102, %r102, 1;
	setp.ne.s32 	%p4, %r102, 0;
	@%p4 bra 	$L__BB1_3;
$L__BB1_4:
	setp.lt.u32 	%p5, %r3, 3;
	@%p5 bra 	$L__BB1_7;
	mul.wide.s32 	%rd11, %r2, 4;
	shl.b32 	%r101, %r2, 2;
$L__BB1_6:
	ld.global.v2.u32 	{%r41, %r42}, [%rd2];
	shr.u32 	%r43, %r42, 2;
	xor.b32  	%r44, %r43, %r42;
	ld.global.v2.u32 	{%r45, %r46}, [%rd2+8];
	ld.global.v2.u32 	{%r47, %r48}, [%rd2+16];
	st.global.v2.u32 	[%rd2+8], {%r46, %r47};
	shl.b32 	%r49, %r48, 4;
	shl.b32 	%r50, %r44, 1;
	xor.b32  	%r51, %r50, %r49;
	xor.b32  	%r52, %r51, %r44;
	xor.b32  	%r53, %r52, %r48;
	st.global.v2.u32 	[%rd2+16], {%r48, %r53};
	add.s32 	%r54, %r41, 362437;
	st.global.v2.u32 	[%rd2], {%r54, %r45};
	add.s32 	%r55, %r53, %r54;
	mul.wide.s32 	%rd9, %r104, 4;
	add.s64 	%rd10, %rd1, %rd9;
	st.global.u32 	[%rd10], %r55;
	ld.global.v2.u32 	{%r56, %r57}, [%rd2];
	shr.u32 	%r58, %r57, 2;
	xor.b32  	%r59, %r58, %r57;
	ld.global.v2.u32 	{%r60, %r61}, [%rd2+8];
	ld.global.v2.u32 	{%r62, %r63}, [%rd2+16];
	st.global.v2.u32 	[%rd2+8], {%r61, %r62};
	shl.b32 	%r64, %r63, 4;
	shl.b32 	%r65, %r59, 1;
	xor.b32  	%r66, %r65, %r64;
	xor.b32  	%r67, %r66, %r59;
	xor.b32  	%r68, %r67, %r63;
	st.global.v2.u32 	[%rd2+16], {%r63, %r68};
	add.s32 	%r69, %r56, 362437;
	st.global.v2.u32 	[%rd2], {%r69, %r60};
	add.s32 	%r70, %r68, %r69;
	add.s64 	%rd12, %rd10, %rd11;
	st.global.u32 	[%rd12], %r70;
	ld.global.v2.u32 	{%r71, %r72}, [%rd2];
	shr.u32 	%r73, %r72, 2;
	xor.b32  	%r74, %r73, %r72;
	ld.global.v2.u32 	{%r75, %r76}, [%rd2+8];
	ld.global.v2.u32 	{%r77, %r78}, [%rd2+16];
	st.global.v2.u32 	[%rd2+8], {%r76, %r77};
	shl.b32 	%r79, %r78, 4;
	shl.b32 	%r80, %r74, 1;
	xor.b32  	%r81, %r80, %r79;
	xor.b32  	%r82, %r81, %r74;
	xor.b32  	%r83, %r82, %r78;
	st.global.v2.u32 	[%rd2+16], {%r78, %r83};
	add.s32 	%r84, %r71, 362437;
	st.global.v2.u32 	[%rd2], {%r84, %r75};
	add.s32 	%r85, %r83, %r84;
	add.s64 	%rd13, %rd12, %rd11;
	st.global.u32 	[%rd13], %r85;
	ld.global.v2.u32 	{%r86, %r87}, [%rd2];
	shr.u32 	%r88, %r87, 2;
	xor.b32  	%r89, %r88, %r87;
	ld.global.v2.u32 	{%r90, %r91}, [%rd2+8];
	ld.global.v2.u32 	{%r92, %r93}, [%rd2+16];
	st.global.v2.u32 	[%rd2+8], {%r91, %r92};
	shl.b32 	%r94, %r93, 4;
	shl.b32 	%r95, %r89, 1;
	xor.b32  	%r96, %r95, %r94;
	xor.b32  	%r97, %r96, %r89;
	xor.b32  	%r98, %r97, %r93;
	st.global.v2.u32 	[%rd2+16], {%r93, %r98};
	add.s32 	%r99, %r86, 362437;
	st.global.v2.u32 	[%rd2], {%r99, %r90};
	add.s32 	%r100, %r98, %r99;
	add.s64 	%rd14, %rd13, %rd11;
	st.global.u32 	[%rd14], %r100;
	add.s32 	%r104, %r101, %r104;
	setp.lt.s32 	%p6, %r104, %r12;
	@%p6 bra 	$L__BB1_6;
$L__BB1_7:
	ret;

}
	// .globl	_Z5benchiPjS_
.visible .entry _Z5benchiPjS_(
	.param .u32 _Z5benchiPjS__param_0,
	.param .u64 .ptr .align 1 _Z5benchiPjS__param_1,
	.param .u64 .ptr .align 1 _Z5benchiPjS__param_2
)
{
	.reg .pred 	%p<7>;
	.reg .b32 	%r<61>;
	.reg .b64 	%rd<13>;

	ld.param.u32 	%r24, [_Z5benchiPjS__param_0];
	ld.param.u64 	%rd3, [_Z5benchiPjS__param_1];
	ld.param.u64 	%rd2, [_Z5benchiPjS__param_2];
	cvta.to.global.u64 	%rd1, %rd3;
	mov.u32 	%r26, %ctaid.x;
	mov.u32 	%r27, %ntid.x;
	mov.u32 	%r28, %tid.x;
	mad.lo.s32 	%r55, %r26, %r27, %r28;
	mov.u32 	%r29, %nctaid.x;
	mul.lo.s32 	%r2, %r27, %r29;
	setp.ge.s32 	%p1, %r55, %r24;
	mov.b32 	%r60, 0;
	@%p1 bra 	$L__BB2_7;
	add.s32 	%r32, %r55, %r2;
	max.s32 	%r33, %r24, %r32;
	setp.lt.s32 	%p2, %r32, %r24;
	selp.u32 	%r34, 1, 0, %p2;
	add.s32 	%r35, %r32, %r34;
	sub.s32 	%r36, %r33, %r35;
	div.u32 	%r37, %r36, %r2;
	add.s32 	%r38, %r37, %r34;
	add.s32 	%r3, %r38, 1;
	and.b32  	%r4, %r3, 3;
	setp.lt.u32 	%p3, %r38, 3;
	mov.b32 	%r60, 0;
	@%p3 bra 	$L__BB2_4;
	and.b32  	%r40, %r3, -4;
	shl.b32 	%r5, %r2, 2;
	neg.s32 	%r51, %r40;
	mov.b32 	%r60, 0;
	mul.wide.s32 	%rd6, %r2, 4;
$L__BB2_3:
	mul.wide.s32 	%rd4, %r55, 4;
	add.s64 	%rd5, %rd1, %rd4;
	ld.global.u32 	%r41, [%rd5];
	add.s32 	%r42, %r41, %r60;
	add.s64 	%rd7, %rd5, %rd6;
	ld.global.u32 	%r43, [%rd7];
	add.s32 	%r44, %r43, %r42;
	add.s64 	%rd8, %rd7, %rd6;
	ld.global.u32 	%r45, [%rd8];
	add.s32 	%r46, %r45, %r44;
	add.s64 	%rd9, %rd8, %rd6;
	ld.global.u32 	%r47, [%rd9];
	add.s32 	%r60, %r47, %r46;
	add.s32 	%r55, %r55, %r5;
	add.s32 	%r51, %r51, 4;
	setp.ne.s32 	%p4, %r51, 0;
	@%p4 bra 	$L__BB2_3;
$L__BB2_4:
	setp.eq.s32 	%p5, %r4, 0;
	@%p5 bra 	$L__BB2_7;
	neg.s32 	%r57, %r4;
$L__BB2_6:
	.pragma "nounroll";
	mul.wide.s32 	%rd10, %r55, 4;
	add.s64 	%rd11, %rd1, %rd10;
	ld.global.u32 	%r48, [%rd11];
	add.s32 	%r60, %r48, %r60;
	add.s32 	%r55, %r55, %r2;
	add.s32 	%r57, %r57, 1;
	setp.ne.s32 	%p6, %r57, 0;
	@%p6 bra 	$L__BB2_6;
$L__BB2_7:
	cvta.to.global.u64 	%rd12, %rd2;
	ld.global.u32 	%r49, [%rd12];
	add.s32 	%r50, %r49, %r60;
	st.global.u32 	[%rd12], %r50;
	ret;

}


// ===== COMPILED SASS (sm_100) =====

	.target	sm_100

	.elftype	@"ET_EXEC"


//--------------------- .note.nv.tkinfo           --------------------------
	.section	.note.nv.tkinfo,"",@"SHT_NOTE"
	.sectionflags	@"SHF_NOTE_NV_TKINFO"
	.tkinfo
        /*0018*/ 	.word	0x00000002
        /*0030*/ 	.string	""
        /*0030*/ 	.string	"ptxas"
        /*0030*/ 	.string	"Cuda compilation tools, release 13.0, V13.0.88"
        /*0030*/ 	.string	"Build cuda_13.0.r13.0/compiler.36424714_0"
        /*0030*/ 	.string	"-arch sm_100 -m 64 "



//--------------------- .note.nv.cuinfo           --------------------------
	.section	.note.nv.cuinfo,"",@"SHT_NOTE"
	.sectionflags	@"SHF_NOTE_NV_CUINFO"
        /*0018*/ 	.short	0x0002
        /*001a*/ 	.short	0x0064
        /*001c*/ 	.short	0x0082
	.zero		2


//--------------------- .nv.info                  --------------------------
	.section	.nv.info,"",@"SHT_CUDA_INFO"
	.align	4


	//----- nvinfo : EIATTR_REGCOUNT
	.align		4
        /*0000*/ 	.byte	0x04, 0x2f
        /*0002*/ 	.short	(.L_10 - .L_9)
	.align		4
.L_9:
        /*0004*/ 	.word	index@(_Z11init_statesP17curandStateXORWOWj)
        /*0008*/ 	.word	0x0000001f


	//----- nvinfo : EIATTR_FRAME_SIZE
	.align		4
.L_10:
        /*000c*/ 	.byte	0x04, 0x11
        /*000e*/ 	.short	(.L_12 - .L_11)
	.align		4
.L_11:
        /*0010*/ 	.word	index@(_Z11init_statesP17curandStateXORWOWj)
        /*0014*/ 	.word	0x00000000


	//----- nvinfo : EIATTR_REGCOUNT
	.align		4
.L_12:
        /*0018*/ 	.byte	0x04, 0x2f
        /*001a*/ 	.short	(.L_14 - .L_13)
	.align		4
.L_13:
        /*001c*/ 	.word	index@(_Z10init_cacheiP17curandStateXORWOWPj)
        /*0020*/ 	.word	0x0000001c


	//----- nvinfo : EIATTR_FRAME_SIZE
	.align		4
.L_14:
        /*0024*/ 	.byte	0x04, 0x11
        /*0026*/ 	.short	(.L_16 - .L_15)
	.align		4
.L_15:
        /*0028*/ 	.word	index@(_Z10init_cacheiP17curandStateXORWOWPj)
        /*002c*/ 	.word	0x00000000


	//----- nvinfo : EIATTR_REGCOUNT
	.align		4
.L_16:
        /*0030*/ 	.byte	0x04, 0x2f
        /*0032*/ 	.short	(.L_18 - .L_17)
	.align		4
.L_17:
        /*0034*/ 	.word	index@(_Z5benchiPjS_)
        /*0038*/ 	.word	0x00000020


	//----- nvinfo : EIATTR_FRAME_SIZE
	.align		4
.L_18:
        /*003c*/ 	.byte	0x04, 0x11
        /*003e*/ 	.short	(.L_20 - .L_19)
	.align		4
.L_19:
        /*0040*/ 	.word	index@(_Z5benchiPjS_)
        /*0044*/ 	.word	0x00000000


	//----- nvinfo : EIATTR_MIN_STACK_SIZE
	.align		4
.L_20:
        /*0048*/ 	.byte	0x04, 0x12
        /*004a*/ 	.short	(.L_22 - .L_21)
	.align		4
.L_21:
        /*004c*/ 	.word	index@(_Z5benchiPjS_)
        /*0050*/ 	.word	0x00000000


	//----- nvinfo : EIATTR_MIN_STACK_SIZE
	.align		4
.L_22:
        /*0054*/ 	.byte	0x04, 0x12
        /*0056*/ 	.short	(.L_24 - .L_23)
	.align		4
.L_23:
        /*0058*/ 	.word	index@(_Z10init_cacheiP17curandStateXORWOWPj)
        /*005c*/ 	.word	0x00000000


	//----- nvinfo : EIATTR_MIN_STACK_SIZE
	.align		4
.L_24:
        /*0060*/ 	.byte	0x04, 0x12
        /*0062*/ 	.short	(.L_26 - .L_25)
	.align		4
.L_25:
        /*0064*/ 	.word	index@(_Z11init_statesP17curandStateXORWOWj)
        /*0068*/ 	.word	0x00000000
.L_26:


//--------------------- .nv.compat                --------------------------
	.section	.nv.compat,"",@"SHT_CUDA_COMPAT_INFO"
	.align	4
        /*0000*/ 	.byte	0x02, 0x09, 0x00, 0x00, 0x02, 0x02, 0x01, 0x00, 0x02, 0x05, 0x05, 0x00, 0x03, 0x07, 0x01, 0x01
        /*0010*/ 	.byte	0x02, 0x03, 0x00, 0x00, 0x02, 0x06, 0x01, 0x00, 0x04, 0x0b, 0x08, 0x00, 0x09, 0x00, 0x00, 0x00
        /*0020*/ 	.byte	0x00, 0x00, 0x00, 0x00


//--------------------- .nv.info._Z5benchiPjS_    --------------------------
	.section	.nv.info._Z5benchiPjS_,"",@"SHT_CUDA_INFO"
	.sectionflags	@""
	.align	4


	//----- nvinfo : EIATTR_CUDA_API_VERSION
	.align		4
        /*0000*/ 	.byte	0x04, 0x37
        /*0002*/ 	.short	(.L_28 - .L_27)
.L_27:
        /*0004*/ 	.word	0x00000082


	//----- nvinfo : EIATTR_KPARAM_INFO
	.align		4
.L_28:
        /*0008*/ 	.byte	0x04, 0x17
        /*000a*/ 	.short	(.L_30 - .L_29)
.L_29:
        /*000c*/ 	.word	0x00000000
        /*0010*/ 	.short	0x0002
        /*0012*/ 	.short	0x0010
        /*0014*/ 	.byte	0x00, 0xf5, 0x21, 0x00


	//----- nvinfo : EIATTR_KPARAM_INFO
	.align		4
.L_30:
        /*0018*/ 	.byte	0x04, 0x17
        /*001a*/ 	.short	(.L_32 - .L_31)
.L_31:
        /*001c*/ 	.word	0x00000000
        /*0020*/ 	.short	0x0001
        /*0022*/ 	.short	0x0008
        /*0024*/ 	.byte	0x00, 0xf5, 0x21, 0x00


	//----- nvinfo : EIATTR_KPARAM_INFO
	.align		4
.L_32:
        /*0028*/ 	.byte	0x04, 0x17
        /*002a*/ 	.short	(.L_34 - .L_33)
.L_33:
        /*002c*/ 	.word	0x00000000
        /*0030*/ 	.short	0x0000
        /*0032*/ 	.short	0x0000
        /*0034*/ 	.byte	0x00, 0xf0, 0x11, 0x00


	//----- nvinfo : EIATTR_SPARSE_MMA_MASK
	.align		4
.L_34:
        /*0038*/ 	.byte	0x03, 0x50
        /*003a*/ 	.short	0x0000


	//----- nvinfo : EIATTR_MAXREG_COUNT
	.align		4
        /*003c*/ 	.byte	0x03, 0x1b
        /*003e*/ 	.short	0x00ff


	//----- nvinfo : EIATTR_MERCURY_ISA_VERSION
	.align		4
        /*0040*/ 	.byte	0x03, 0x5f
        /*0042*/ 	.short	0x0101


	//----- nvinfo : EIATTR_VRC_CTA_INIT_COUNT
	.align		4
        /*0044*/ 	.byte	0x02, 0x4a
	.zero		1
	.zero		1


	//----- nvinfo : EIATTR_EXIT_INSTR_OFFSETS
	.align		4
        /*0048*/ 	.byte	0x04, 0x1c
        /*004a*/ 	.short	(.L_36 - .L_35)


	//   ....[0]....
.L_35:
        /*004c*/ 	.word	0x00000ab0


	//----- nvinfo : EIATTR_CRS_STACK_SIZE
	.align		4
.L_36:
        /*0050*/ 	.byte	0x04, 0x1e
        /*0052*/ 	.short	(.L_38 - .L_37)
.L_37:
        /*0054*/ 	.word	0x00000000


	//----- nvinfo : EIATTR_CBANK_PARAM_SIZE
	.align		4
.L_38:
        /*0058*/ 	.byte	0x03, 0x19
        /*005a*/ 	.short	0x0018


	//----- nvinfo : EIATTR_PARAM_CBANK
	.align		4
        /*005c*/ 	.byte	0x04, 0x0a
        /*005e*/ 	.short	(.L_40 - .L_39)
	.align		4
.L_39:
        /*0060*/ 	.word	index@(.nv.constant0._Z5benchiPjS_)
        /*0064*/ 	.short	0x0380
        /*0066*/ 	.short	0x0018


	//----- nvinfo : EIATTR_SW_WAR
	.align		4
.L_40:
        /*0068*/ 	.byte	0x04, 0x36
        /*006a*/ 	.short	(.L_42 - .L_41)
.L_41:
        /*006c*/ 	.word	0x00000008
.L_42:


//--------------------- .nv.info._Z10init_cacheiP17curandStateXORWOWPj --------------------------
	.section	.nv.info._Z10init_cacheiP17curandStateXORWOWPj,"",@"SHT_CUDA_INFO"
	.sectionflags	@""
	.align	4


	//----- nvinfo : EIATTR_CUDA_API_VERSION
	.align		4
        /*0000*/ 	.byte	0x04, 0x37
        /*0002*/ 	.short	(.L_44 - .L_43)
.L_43:
        /*0004*/ 	.word	0x00000082


	//----- nvinfo : EIATTR_KPARAM_INFO
	.align		4
.L_44:
        /*0008*/ 	.byte	0x04, 0x17
        /*000a*/ 	.short	(.L_46 - .L_45)
.L_45:
        /*000c*/ 	.word	0x00000000
        /*0010*/ 	.short	0x0002
        /*0012*/ 	.short	0x0010
        /*0014*/ 	.byte	0x00, 0xf5, 0x21, 0x00


	//----- nvinfo : EIATTR_KPARAM_INFO
	.align		4
.L_46:
        /*0018*/ 	.byte	0x04, 0x17
        /*001a*/ 	.short	(.L_48 - .L_47)
.L_47:
        /*001c*/ 	.word	0x00000000
        /*0020*/ 	.short	0x0001
        /*0022*/ 	.short	0x0008
        /*0024*/ 	.byte	0x00, 0xf5, 0x21, 0x00


	//----- nvinfo : EIATTR_KPARAM_INFO
	.align		4
.L_48:
        /*0028*/ 	.byte	0x04, 0x17
        /*002a*/ 	.short	(.L_50 - .L_49)
.L_49:
        /*002c*/ 	.word	0x00000000
        /*0030*/ 	.short	0x0000
        /*0032*/ 	.short	0x0000
        /*0034*/ 	.byte	0x00, 0xf0, 0x11, 0x00


	//----- nvinfo : EIATTR_SPARSE_MMA_MASK
	.align		4
.L_50:
        /*0038*/ 	.byte	0x03, 0x50
        /*003a*/ 	.short	0x0000


	//----- nvinfo : EIATTR_MAXREG_COUNT
	.align		4
        /*003c*/ 	.byte	0x03, 0x1b
        /*003e*/ 	.short	0x00ff


	//----- nvinfo : EIATTR_MERCURY_ISA_VERSION
	.align		4
        /*0040*/ 	.byte	0x03, 0x5f
        /*0042*/ 	.short	0x0101


	//----- nvinfo : EIATTR_VRC_CTA_INIT_COUNT
	.align		4
        /*0044*/ 	.byte	0x02, 0x4a
	.zero		1
	.zero		1


	//----- nvinfo : EIATTR_EXIT_INSTR_OFFSETS
	.align		4
        /*0048*/ 	.byte	0x04, 0x1c
        /*004a*/ 	.short	(.L_52 - .L_51)


	//   ....[0]....
.L_51:
        /*004c*/ 	.word	0x00000090


	//   ....[1]....
        /*0050*/ 	.word	0x00000480


	//   ....[2]....
        /*0054*/ 	.word	0x000009c0


	//----- nvinfo : EIATTR_CRS_STACK_SIZE
	.align		4
.L_52:
        /*0058*/ 	.byte	0x04, 0x1e
        /*005a*/ 	.short	(.L_54 - .L_53)
.L_53:
        /*005c*/ 	.word	0x00000000


	//----- nvinfo : EIATTR_CBANK_PARAM_SIZE
	.align		4
.L_54:
        /*0060*/ 	.byte	0x03, 0x19
        /*0062*/ 	.short	0x0018


	//----- nvinfo : EIATTR_PARAM_CBANK
	.align		4
        /*0064*/ 	.byte	0x04, 0x0a
        /*0066*/ 	.short	(.L_56 - .L_55)
	.align		4
.L_55:
        /*0068*/ 	.word	index@(.nv.constant0._Z10init_cacheiP17curandStateXORWOWPj)
        /*006c*/ 	.short	0x0380
        /*006e*/ 	.short	0x0018


	//----- nvinfo : EIATTR_SW_WAR
	.align		4
.L_56:
        /*0070*/ 	.byte	0x04, 0x36
        /*0072*/ 	.short	(.L_58 - .L_57)
.L_57:
        /*0074*/ 	.word	0x00000008
.L_58:


//--------------------- .nv.info._Z11init_statesP17curandStateXORWOWj --------------------------
	.section	.nv.info._Z11init_statesP17curandStateXORWOWj,"",@"SHT_CUDA_INFO"
	.sectionflags	@""
	.align	4


	//----- nvinfo : EIATTR_CUDA_API_VERSION
	.align		4
        /*0000*/ 	.byte	0x04, 0x37
        /*0002*/ 	.short	(.L_60 - .L_59)
.L_59:
        /*0004*/ 	.word	0x00000082


	//----- nvinfo : EIATTR_KPARAM_INFO
	.align		4
.L_60:
        /*0008*/ 	.byte	0x04, 0x17
        /*000a*/ 	.short	(.L_62 - .L_61)
.L_61:
        /*000c*/ 	.word	0x00000000
        /*0010*/ 	.short	0x0001
        /*0012*/ 	.short	0x0008
        /*0014*/ 	.byte	0x00, 0xf0, 0x11, 0x00


	//----- nvinfo : EIATTR_KPARAM_INFO
	.align		4
.L_62:
        /*0018*/ 	.byte	0x04, 0x17
        /*001a*/ 	.short	(.L_64 - .L_63)
.L_63:
        /*001c*/ 	.word	0x00000000
        /*0020*/ 	.short	0x0000
        /*0022*/ 	.short	0x0000
        /*0024*/ 	.byte	0x00, 0xf5, 0x21, 0x00


	//----- nvinfo : EIATTR_SPARSE_MMA_MASK
	.align		4
.L_64:
        /*0028*/ 	.byte	0x03, 0x50
        /*002a*/ 	.short	0x0000


	//----- nvinfo : EIATTR_MAXREG_COUNT
	.align		4
        /*002c*/ 	.byte	0x03, 0x1b
        /*002e*/ 	.short	0x00ff


	//----- nvinfo : EIATTR_MERCURY_ISA_VERSION
	.align		4
        /*0030*/ 	.byte	0x03, 0x5f
        /*0032*/ 	.short	0x0101


	//----- nvinfo : EIATTR_VRC_CTA_INIT_COUNT
	.align		4
        /*0034*/ 	.byte	0x02, 0x4a
	.zero		1
	.zero		1


	//----- nvinfo : EIATTR_EXIT_INSTR_OFFSETS
	.align		4
        /*0038*/ 	.byte	0x04, 0x1c
        /*003a*/ 	.short	(.L_66 - .L_65)


	//   ....[0]....
.L_65:
        /*003c*/ 	.word	0x00000eb0


	//----- nvinfo : EIATTR_CRS_STACK_SIZE
	.align		4
.L_66:
        /*0040*/ 	.byte	0x04, 0x1e
        /*0042*/ 	.short	(.L_68 - .L_67)
.L_67:
        /*0044*/ 	.word	0x00000000


	//----- nvinfo : EIATTR_CBANK_PARAM_SIZE
	.align		4
.L_68:
        /*0048*/ 	.byte	0x03, 0x19
        /*004a*/ 	.short	0x000c


	//----- nvinfo : EIATTR_PARAM_CBANK
	.align		4
        /*004c*/ 	.byte	0x04, 0x0a
        /*004e*/ 	.short	(.L_70 - .L_69)
	.align		4
.L_69:
        /*0050*/ 	.word	index@(.nv.constant0._Z11init_statesP17curandStateXORWOWj)
        /*0054*/ 	.short	0x0380
        /*0056*/ 	.short	0x000c


	//----- nvinfo : EIATTR_SW_WAR
	.align		4
.L_70:
        /*0058*/ 	.byte	0x04, 0x36
        /*005a*/ 	.short	(.L_72 - .L_71)
.L_71:
        /*005c*/ 	.word	0x00000008
.L_72:


//--------------------- .nv.callgraph             --------------------------
	.section	.nv.callgraph,"",@"SHT_CUDA_CALLGRAPH"
	.align	4
	.sectionentsize	8
	.align		4
        /*0000*/ 	.word	0x00000000
	.align		4
        /*0004*/ 	.word	0xffffffff
	.align		4
        /*0008*/ 	.word	0x00000000
	.align		4
        /*000c*/ 	.word	0xfffffffe
	.align		4
        /*0010*/ 	.word	0x00000000
	.align		4
        /*0014*/ 	.word	0xfffffffd
	.align		4
        /*0018*/ 	.word	0x00000000
	.align		4
        /*001c*/ 	.word	0xfffffffc


//--------------------- .nv.constant4             --------------------------
	.section	.nv.constant4,"a",@progbits
	.align	8
	.align		8
.nv.constant4:
        /*0000*/ 	.dword	precalc_xorwow_matrix
	.align		8
        /*0008*/ 	.dword	precalc_xorwow_offset_matrix
	.align		8
        /*0010*/ 	.dword	mrg32k3aM1
	.align		8
        /*0018*/ 	.dword	mrg32k3aM2
	.align		8
        /*0020*/ 	.dword	mrg32k3aM1SubSeq
	.align		8
        /*0028*/ 	.dword	mrg32k3aM2SubSeq
	.align		8
        /*0030*/ 	.dword	mrg32k3aM1Seq
	.align		8
        /*0038*/ 	.dword	mrg32k3aM2Seq


//--------------------- .nv.constant3             --------------------------
	.section	.nv.constant3,"a",@progbits
	.align	8
.nv.constant3:
	.type		__cr_lgamma_table,@object
	.size		__cr_lgamma_table,(.L_8 - __cr_lgamma_table)
__cr_lgamma_table:
        /*0000*/ 	.byte	0x00, 0x00, 0x00, 0x00, 0x00, 0x00, 0x00, 0x00, 0x00, 0x00, 0x00, 0x00, 0x00, 0x00, 0x00, 0x00
        /*0010*/ 	.byte	0xef, 0x39, 0xfa, 0xfe, 0x42, 0x2e, 0xe6, 0x3f, 0x02, 0x20, 0x2a, 0xfa, 0x0b, 0xab, 0xfc, 0x3f
        /*0020*/ 	.byte	0xf9, 0x2c, 0x92, 0x7c, 0xa7, 0x6c, 0x09, 0x40, 0xc9, 0x79, 0x44, 0x3c, 0x64, 0x26, 0x13, 0x40
        /*0030*/ 	.byte	0xca, 0x01, 0xcf, 0x3a, 0x27, 0x51, 0x1a, 0x40, 0x30, 0xcc, 0x2d, 0xf3, 0xe1, 0x0c, 0x21, 0x40
        /*0040*/ 	.byte	0x0d, 0xb7, 0xfc, 0x82, 0x8e, 0x35, 0x25, 0x40
.L_8:


//--------------------- .text._Z5benchiPjS_       --------------------------
	.section	.text._Z5benchiPjS_,"ax",@progbits
	.align	128
        .global         _Z5benchiPjS_
        .type           _Z5benchiPjS_,@function
        .size           _Z5benchiPjS_,(.L_x_27 - _Z5benchiPjS_)
        .other          _Z5benchiPjS_,@"STO_CUDA_ENTRY STV_DEFAULT"
_Z5benchiPjS_:
.text._Z5benchiPjS_:
[----:B------:R-:W-:Y:S01]  /*0000*/  LDC R1, c[0x0][0x37c] ;  /* 0x0000df00ff017b82 */ /* 0x000fe20000000800 */
[----:B------:R-:W0:Y:S07]  /*0010*/  S2R R3, SR_TID.X ;  /* 0x0000000000037919 */ /* 0x000e2e0000002100 */
[----:B------:R-:W0:Y:S01]  /*0020*/  S2UR UR6, SR_CTAID.X ;  /* 0x00000000000679c3 */ /* 0x000e220000002500 */
[----:B------:R-:W1:Y:S01]  /*0030*/  LDCU UR8, c[0x0][0x380] ;  /* 0x00007000ff0877ac */ /* 0x000e620008000800 */
[----:B------:R-:W-:Y:S01]  /*0040*/  BSSY.RECONVERGENT B2, `(.L_x_0) ;  /* 0x00000a1000027945 */ /* 0x000fe20003800200 */
[----:B------:R-:W-:Y:S01]  /*0050*/  IMAD.MOV.U32 R5, RZ, RZ, RZ ;  /* 0x000000ffff057224 */ /* 0x000fe200078e00ff */
[----:B------:R-:W2:Y:S04]  /*0060*/  LDCU.64 UR4, c[0x0][0x358] ;  /* 0x00006b00ff0477ac */ /* 0x000ea80008000a00 */
[----:B------:R-:W0:Y:S01]  /*0070*/  LDC R2, c[0x0][0x360] ;  /* 0x0000d800ff027b82 */ /* 0x000e220000000800 */
[----:B------:R-:W3:Y:S01]  /*0080*/  LDCU UR7, c[0x0][0x370] ;  /* 0x00006e00ff0777ac */ /* 0x000ee20008000800 */
[----:B0-----:R-:W-:-:S02]  /*0090*/  IMAD R3, R2, UR6, R3 ;  /* 0x0000000602037c24 */ /* 0x001fc4000f8e0203 */
[----:B---3--:R-:W-:-:S03]  /*00a0*/  IMAD R2, R2, UR7, RZ ;  /* 0x0000000702027c24 */ /* 0x008fc6000f8e02ff */
[----:B-1----:R-:W-:-:S13]  /*00b0*/  ISETP.GE.AND P0, PT, R3, UR8, PT ;  /* 0x0000000803007c0c */ /* 0x002fda000bf06270 */
[----:B--2---:R-:W-:Y:S05]  /*00c0*/  @P0 BRA `(.L_x_1) ;  /* 0x0000000800600947 */ /* 0x004fea0003800000 */
[----:B------:R-:W0:Y:S01]  /*00d0*/  I2F.U32.RP R8, R2 ;  /* 0x0000000200087306 */ /* 0x000e220000209000 */
[C---:B------:R-:W-:Y:S01]  /*00e0*/  IADD3 R0, PT, PT, R2.reuse, R3, RZ ;  /* 0x0000000302007210 */ /* 0x040fe20007ffe0ff */
[----:B------:R-:W-:Y:S01]  /*00f0*/  IMAD.MOV R9, RZ, RZ, -R2 ;  /* 0x000000ffff097224 */ /* 0x000fe200078e0a02 */
[----:B------:R-:W-:Y:S01]  /*0100*/  ISETP.NE.U32.AND P2, PT, R2, RZ, PT ;  /* 0x000000ff0200720c */ /* 0x000fe20003f45070 */
[----:B------:R-:W-:Y:S01]  /*0110*/  BSSY.RECONVERGENT B1, `(.L_x_2) ;  /* 0x0000088000017945 */ /* 0x000fe20003800200 */
[C---:B------:R-:W-:Y:S02]  /*0120*/  ISETP.GE.AND P0, PT, R0.reuse, UR8, PT ;  /* 0x0000000800007c0c */ /* 0x040fe4000bf06270 */
[----:B------:R-:W-:Y:S02]  /*0130*/  VIMNMX R7, PT, PT, R0, UR8, !PT ;  /* 0x0000000800077c48 */ /* 0x000fe4000ffe0100 */
[----:B------:R-:W-:-:S04]  /*0140*/  SEL R6, RZ, 0x1, P0 ;  /* 0x00000001ff067807 */ /* 0x000fc80000000000 */
[----:B------:R-:W-:Y:S01]  /*0150*/  IADD3 R7, PT, PT, R7, -R0, -R6 ;  /* 0x8000000007077210 */ /* 0x000fe20007ffe806 */
[----:B0-----:R-:W0:Y:S02]  /*0160*/  MUFU.RCP R8, R8 ;  /* 0x0000000800087308 */ /* 0x001e240000001000 */
[----:B0-----:R-:W-:-:S06]  /*0170*/  IADD3 R4, PT, PT, R8, 0xffffffe, RZ ;  /* 0x0ffffffe08047810 */ /* 0x001fcc0007ffe0ff */
[----:B------:R0:W1:Y:S02]  /*0180*/  F2I.FTZ.U32.TRUNC.NTZ R5, R4 ;  /* 0x0000000400057305 */ /* 0x000064000021f000 */
[----:B0-----:R-:W-:Y:S02]  /*0190*/  IMAD.MOV.U32 R4, RZ, RZ, RZ ;  /* 0x000000ffff047224 */ /* 0x001fe400078e00ff */
[----:B-1----:R-:W-:-:S04]  /*01a0*/  IMAD R9, R9, R5, RZ ;  /* 0x0000000509097224 */ /* 0x002fc800078e02ff */
[----:B------:R-:W-:-:S06]  /*01b0*/  IMAD.HI.U32 R8, R5, R9, R4 ;  /* 0x0000000905087227 */ /* 0x000fcc00078e0004 */
[----:B------:R-:W-:-:S05]  /*01c0*/  IMAD.HI.U32 R5, R8, R7, RZ ;  /* 0x0000000708057227 */ /* 0x000fca00078e00ff */
[----:B------:R-:W-:-:S05]  /*01d0*/  IADD3 R0, PT, PT, -R5, RZ, RZ ;  /* 0x000000ff05007210 */ /* 0x000fca0007ffe1ff */
[----:B------:R-:W-:-:S05]  /*01e0*/  IMAD R7, R2, R0, R7 ;  /* 0x0000000002077224 */ /* 0x000fca00078e0207 */
[----:B------:R-:W-:-:S13]  /*01f0*/  ISETP.GE.U32.AND P0, PT, R7, R2, PT ;  /* 0x000000020700720c */ /* 0x000fda0003f06070 */
[----:B------:R-:W-:Y:S01]  /*0200*/  @P0 IMAD.IADD R7, R7, 0x1, -R2 ;  /* 0x0000000107070824 */ /* 0x000fe200078e0a02 */
[----:B------:R-:W-:-:S04]  /*0210*/  @P0 IADD3 R5, PT, PT, R5, 0x1, RZ ;  /* 0x0000000105050810 */ /* 0x000fc80007ffe0ff */
[----:B------:R-:W-:-:S13]  /*0220*/  ISETP.GE.U32.AND P1, PT, R7, R2, PT ;  /* 0x000000020700720c */ /* 0x000fda0003f26070 */
[----:B------:R-:W-:Y:S01]  /*0230*/  @P1 VIADD R5, R5, 0x1 ;  /* 0x0000000105051836 */ /* 0x000fe20000000000 */
[----:B------:R-:W-:-:S04]  /*0240*/  @!P2 LOP3.LUT R5, RZ, R2, RZ, 0x33, !PT ;  /* 0x00000002ff05a212 */ /* 0x000fc800078e33ff */
[----:B------:R-:W-:-:S04]  /*0250*/  IADD3 R5, PT, PT, R6, R5, RZ ;  /* 0x0000000506057210 */ /* 0x000fc80007ffe0ff */
[C---:B------:R-:W-:Y:S01]  /*0260*/  ISETP.GE.U32.AND P0, PT, R5.reuse, 0x3, PT ;  /* 0x000000030500780c */ /* 0x040fe20003f06070 */
[----:B------:R-:W-:Y:S02]  /*0270*/  VIADD R0, R5, 0x1 ;  /* 0x0000000105007836 */ /* 0x000fe40000000000 */
[----:B------:R-:W-:-:S03]  /*0280*/  HFMA2 R5, -RZ, RZ, 0, 0 ;  /* 0x00000000ff057431 */ /* 0x000fc600000001ff */
[----:B------:R-:W-:-:S07]  /*0290*/  LOP3.LUT R4, R0, 0x3, RZ, 0xc0, !PT ;  /* 0x0000000300047812 */ /* 0x000fce00078ec0ff */
[----:B------:R-:W-:Y:S05]  /*02a0*/  @!P0 BRA `(.L_x_3) ;  /* 0x0000000400b88947 */ /* 0x000fea0003800000 */
[----:B------:R-:W-:Y:S01]  /*02b0*/  LOP3.LUT R0, R0, 0xfffffffc, RZ, 0xc0, !PT ;  /* 0xfffffffc00007812 */ /* 0x000fe200078ec0ff */
[----:B------:R-:W-:Y:S01]  /*02c0*/  BSSY.RELIABLE B0, `(.L_x_4) ;  /* 0x000005d000007945 */ /* 0x000fe20003800100 */
[----:B------:R-:W-:-:S03]  /*02d0*/  MOV R5, RZ ;  /* 0x000000ff00057202 */ /* 0x000fc60000000f00 */
[----:B------:R-:W-:-:S05]  /*02e0*/  IMAD.MOV R0, RZ, RZ, -R0 ;  /* 0x000000ffff007224 */ /* 0x000fca00078e0a00 */
[----:B------:R-:W-:-:S13]  /*02f0*/  ISETP.GE.AND P0, PT, R0, RZ, PT ;  /* 0x000000ff0000720c */ /* 0x000fda0003f06270 */
[----:B------:R-:W-:Y:S05]  /*0300*/  @P0 BRA `(.L_x_5) ;  /* 0x0000000400600947 */ /* 0x000fea0003800000 */
[----:B------:R-:W-:Y:S01]  /*0310*/  IMAD.MOV R6, RZ, RZ, -R0 ;  /* 0x000000ffff067224 */ /* 0x000fe200078e0a00 */
[----:B------:R-:W-:Y:S01]  /*0320*/  BSSY.RECONVERGENT B3, `(.L_x_6) ;  /* 0x0000035000037945 */ /* 0x000fe20003800200 */
[----:B------:R-:W-:-:S03]  /*0330*/  PLOP3.LUT P0, PT, PT, PT, PT, 0x80, 0x8 ;  /* 0x000000000008781c */ /* 0x000fc60003f0f070 */
[----:B------:R-:W-:-:S13]  /*0340*/  ISETP.GT.AND P1, PT, R6, 0xc, PT ;  /* 0x0000000c0600780c */ /* 0x000fda0003f24270 */
[----:B------:R-:W-:Y:S05]  /*0350*/  @!P1 BRA `(.L_x_7) ;  /* 0x0000000000c49947 */ /* 0x000fea0003800000 */
[----:B------:R-:W-:-:S13]  /*0360*/  PLOP3.LUT P0, PT, PT, PT, PT, 0x8, 0x80 ;  /* 0x000000000080781c */ /* 0x000fda0003f0e170 */
.L_x_8:
[----:B------:R-:W0:Y:S02]  /*0370*/  LDC.64 R18, c[0x0][0x388] ;  /* 0x0000e200ff127b82 */ /* 0x000e240000000a00 */
[----:B0-----:R-:W-:Y:S01]  /*0380*/  IMAD.WIDE R24, R3, 0x4, R18 ;  /* 0x0000000403187825 */ /* 0x001fe200078e0212 */
[----:B------:R-:W-:-:S04]  /*0390*/  LEA R3, R2, R3, 0x2 ;  /* 0x0000000302037211 */ /* 0x000fc800078e10ff */
[----:B------:R-:W2:Y:S01]  /*03a0*/  LDG.E R6, desc[UR4][R24.64] ;  /* 0x0000000418067981 */ /* 0x000ea2000c1e1900 */
[----:B------:R-:W-:-:S04]  /*03b0*/  IMAD.WIDE R26, R2, 0x4, R24 ;  /* 0x00000004021a7825 */ /* 0x000fc800078e0218 */
[----:B------:R-:W-:Y:S01]  /*03c0*/  IMAD.WIDE R22, R3, 0x4, R18 ;  /* 0x0000000403167825 */ /* 0x000fe200078e0212 */
[----:B------:R-:W2:Y:S03]  /*03d0*/  LDG.E R7, desc[UR4][R26.64] ;  /* 0x000000041a077981 */ /* 0x000ea6000c1e1900 */
[C---:B------:R-:W-:Y:S02]  /*03e0*/  IMAD R3, R2.reuse, 0x4, R3 ;  /* 0x0000000402037824 */ /* 0x040fe400078e0203 */
[----:B------:R-:W-:-:S04]  /*03f0*/  IMAD.WIDE R28, R2, 0x4, R26 ;  /* 0x00000004021c7825 */ /* 0x000fc800078e021a */
[C---:B------:R-:W-:Y:S01]  /*0400*/  IMAD.WIDE R10, R2.reuse, 0x4, R22 ;  /* 0x00000004020a7825 */ /* 0x040fe200078e0216 */
[----:B------:R-:W3:Y:S03]  /*0410*/  LDG.E R9, desc[UR4][R28.64] ;  /* 0x000000041c097981 */ /* 0x000ee6000c1e1900 */
[----:B------:R-:W-:Y:S01]  /*0420*/  IMAD.WIDE R12, R3, 0x4, R18 ;  /* 0x00000004030c7825 */ /* 0x000fe200078e0212 */
[C---:B------:R-:W-:Y:S01]  /*0430*/  LEA R3, R2.reuse, R3, 0x2 ;  /* 0x0000000302037211 */ /* 0x040fe200078e10ff */
[----:B------:R-:W4:Y:S02]  /*0440*/  LDG.E R22, desc[UR4][R22.64] ;  /* 0x0000000416167981 */ /* 0x000f24000c1e1900 */
[----:B------:R-:W-:-:S04]  /*0450*/  IMAD.WIDE R20, R2, 0x4, R28 ;  /* 0x0000000402147825 */ /* 0x000fc800078e021c */
[C---:B------:R-:W-:Y:S01]  /*0460*/  IMAD.WIDE R14, R2.reuse, 0x4, R10 ;  /* 0x00000004020e7825 */ /* 0x040fe200078e020a */
[----:B------:R0:W3:Y:S03]  /*0470*/  LDG.E R8, desc[UR4][R20.64] ;  /* 0x0000000414087981 */ /* 0x0000e6000c1e1900 */
[----:B------:R-:W-:Y:S01]  /*0480*/  IMAD.WIDE R16, R2, 0x4, R12 ;  /* 0x0000000402107825 */ /* 0x000fe200078e020c */
[----:B------:R1:W4:Y:S03]  /*0490*/  LDG.E R23, desc[UR4][R10.64] ;  /* 0x000000040a177981 */ /* 0x000326000c1e1900 */
[----:B------:R-:W-:-:S04]  /*04a0*/  IMAD.WIDE R18, R3, 0x4, R18 ;  /* 0x0000000403127825 */ /* 0x000fc800078e0212 */
[C---:B0-----:R-:W-:Y:S02]  /*04b0*/  IMAD.WIDE R20, R2.reuse, 0x4, R14 ;  /* 0x0000000402147825 */ /* 0x041fe400078e020e */
[----:B------:R-:W5:Y:S02]  /*04c0*/  LDG.E R14, desc[UR4][R14.64] ;  /* 0x000000040e0e7981 */ /* 0x000f64000c1e1900 */
[C---:B------:R-:W-:Y:S02]  /*04d0*/  IMAD.WIDE R24, R2.reuse, 0x4, R16 ;  /* 0x0000000402187825 */ /* 0x040fe400078e0210 */
[----:B------:R-:W5:Y:S02]  /*04e0*/  LDG.E R21, desc[UR4][R20.64] ;  /* 0x0000000414157981 */ /* 0x000f64000c1e1900 */
[C---:B------:R-:W-:Y:S02]  /*04f0*/  IMAD.WIDE R26, R2.reuse, 0x4, R18 ;  /* 0x00000004021a7825 */ /* 0x040fe400078e0212 */
[----:B------:R-:W5:Y:S02]  /*0500*/  LDG.E R16, desc[UR4][R16.64] ;  /* 0x0000000410107981 */ /* 0x000f64000c1e1900 */
[----:B------:R-:W-:-:S02]  /*0510*/  IMAD.WIDE R28, R2, 0x4, R24 ;  /* 0x00000004021c7825 */ /* 0x000fc400078e0218 */
[----:B------:R0:W5:Y:S02]  /*0520*/  LDG.E R15, desc[UR4][R12.64] ;  /* 0x000000040c0f7981 */ /* 0x000164000c1e1900 */
[C---:B-1----:R-:W-:Y:S02]  /*0530*/  IMAD.WIDE R10, R2.reuse, 0x4, R26 ;  /* 0x00000004020a7825 */ /* 0x042fe400078e021a */
[----:B------:R-:W5:Y:S04]  /*0540*/  LDG.E R24, desc[UR4][R24.64] ;  /* 0x0000000418187981 */ /* 0x000f68000c1e1900 */
[----:B------:R-:W5:Y:S01]  /*0550*/  LDG.E R29, desc[UR4][R28.64] ;  /* 0x000000041c1d7981 */ /* 0x000f62000c1e1900 */
[----:B0-----:R-:W-:-:S03]  /*0560*/  IMAD.WIDE R12, R2, 0x4, R10 ;  /* 0x00000004020c7825 */ /* 0x001fc600078e020a */
[----:B------:R-:W5:Y:S04]  /*0570*/  LDG.E R18, desc[UR4][R18.64] ;  /* 0x0000000412127981 */ /* 0x000f68000c1e1900 */
[----:B------:R-:W5:Y:S04]  /*0580*/  LDG.E R27, desc[UR4][R26.64] ;  /* 0x000000041a1b7981 */ /* 0x000f68000c1e1900 */
[----:B------:R-:W5:Y:S04]  /*0590*/  LDG.E R10, desc[UR4][R10.64] ;  /* 0x000000040a0a7981 */ /* 0x000f68000c1e1900 */
[----:B------:R-:W5:Y:S01]  /*05a0*/  LDG.E R20, desc[UR4][R12.64] ;  /* 0x000000040c147981 */ /* 0x000f62000c1e1900 */
[----:B------:R-:W-:-:S05]  /*05b0*/  VIADD R0, R0, 0x10 ;  /* 0x0000001000007836 */ /* 0x000fca0000000000 */
[----:B------:R-:W-:Y:S02]  /*05c0*/  ISETP.GE.AND P1, PT, R0, -0xc, PT ;  /* 0xfffffff40000780c */ /* 0x000fe40003f26270 */
[----:B------:R-:W-:Y:S02]  /*05d0*/  LEA R3, R2, R3, 0x2 ;  /* 0x0000000302037211 */ /* 0x000fe400078e10ff */
[----:B--2---:R-:W-:-:S04]  /*05e0*/  IADD3 R6, PT, PT, R7, R6, R5 ;  /* 0x0000000607067210 */ /* 0x004fc80007ffe005 */
[----:B---3--:R-:W-:-:S04]  /*05f0*/  IADD3 R6, PT, PT, R8, R9, R6 ;  /* 0x0000000908067210 */ /* 0x008fc80007ffe006 */
[----:B----4-:R-:W-:-:S04]  /*0600*/  IADD3 R6, PT, PT, R23, R22, R6 ;  /* 0x0000001617067210 */ /* 0x010fc80007ffe006 */
[----:B-----5:R-:W-:-:S04]  /*0610*/  IADD3 R6, PT, PT, R21, R14, R6 ;  /* 0x0000000e15067210 */ /* 0x020fc80007ffe006 */
[----:B------:R-:W-:-:S04]  /*0620*/  IADD3 R6, PT, PT, R16, R15, R6 ;  /* 0x0000000f10067210 */ /* 0x000fc80007ffe006 */
[----:B------:R-:W-:-:S04]  /*0630*/  IADD3 R6, PT, PT, R29, R24, R6 ;  /* 0x000000181d067210 */ /* 0x000fc80007ffe006 */
[----:B------:R-:W-:-:S04]  /*0640*/  IADD3 R27, PT, PT, R27, R18, R6 ;  /* 0x000000121b1b7210 */ /* 0x000fc80007ffe006 */
[----:B------:R-:W-:Y:S01]  /*0650*/  IADD3 R5, PT, PT, R20, R10, R27 ;  /* 0x0000000a14057210 */ /* 0x000fe20007ffe01b */
[----:B------:R-:W-:Y:S06]  /*0660*/  @!P1 BRA `(.L_x_8) ;  /* 0xfffffffc00409947 */ /* 0x000fec000383ffff */
.L_x_7:
[----:B------:R-:W-:Y:S05]  /*0670*/  BSYNC.RECONVERGENT B3 ;  /* 0x0000000000037941 */ /* 0x000fea0003800200 */
.L_x_6:
[----:B------:R-:W-:Y:S01]  /*0680*/  IMAD.MOV R6, RZ, RZ, -R0 ;  /* 0x000000ffff067224 */ /* 0x000fe200078e0a00 */
[----:B------:R-:W-:Y:S04]  /*0690*/  BSSY.RECONVERGENT B3, `(.L_x_9) ;  /* 0x000001c000037945 */ /* 0x000fe80003800200 */
[----:B------:R-:W-:-:S13]  /*06a0*/  ISETP.GT.AND P1, PT, R6, 0x4, PT ;  /* 0x000000040600780c */ /* 0x000fda0003f24270 */
[----:B------:R-:W-:Y:S05]  /*06b0*/  @!P1 BRA `(.L_x_10) ;  /* 0x0000000000649947 */ /* 0x000fea0003800000 */
[----:B------:R-:W0:Y:S02]  /*06c0*/  LDC.64 R8, c[0x0][0x388] ;  /* 0x0000e200ff087b82 */ /* 0x000e240000000a00 */
[----:B0-----:R-:W-:Y:S01]  /*06d0*/  IMAD.WIDE R14, R3, 0x4, R8 ;  /* 0x00000004030e7825 */ /* 0x001fe200078e0208 */
[----:B------:R-:W-:-:S03]  /*06e0*/  LEA R3, R2, R3, 0x2 ;  /* 0x0000000302037211 */ /* 0x000fc600078e10ff */
[----:B------:R-:W-:Y:S02]  /*06f0*/  IMAD.WIDE R16, R2, 0x4, R14 ;  /* 0x0000000402107825 */ /* 0x000fe400078e020e */
[----:B------:R-:W2:Y:S02]  /*0700*/  LDG.E R14, desc[UR4][R14.64] ;  /* 0x000000040e0e7981 */ /* 0x000ea4000c1e1900 */
[----:B------:R-:W-:-:S04]  /*0710*/  IMAD.WIDE R8, R3, 0x4, R8 ;  /* 0x0000000403087825 */ /* 0x000fc800078e0208 */
[C---:B------:R-:W-:Y:S02]  /*0720*/  IMAD.WIDE R18, R2.reuse, 0x4, R16 ;  /* 0x0000000402127825 */ /* 0x040fe400078e0210 */
[----:B------:R-:W2:Y:S02]  /*0730*/  LDG.E R16, desc[UR4][R16.64] ;  /* 0x0000000410107981 */ /* 0x000ea4000c1e1900 */
[C---:B------:R-:W-:Y:S02]  /*0740*/  IMAD.WIDE R6, R2.reuse, 0x4, R8 ;  /* 0x0000000402067825 */ /* 0x040fe400078e0208 */
[----:B------:R-:W3:Y:S02]  /*0750*/  LDG.E R9, desc[UR4][R8.64] ;  /* 0x0000000408097981 */ /* 0x000ee4000c1e1900 */
[C---:B------:R-:W-:Y:S02]  /*0760*/  IMAD.WIDE R20, R2.reuse, 0x4, R18 ;  /* 0x0000000402147825 */ /* 0x040fe400078e0212 */
[----:B------:R-:W4:Y:S02]  /*0770*/  LDG.E R19, desc[UR4][R18.64] ;  /* 0x0000000412137981 */ /* 0x000f24000c1e1900 */
[----:B------:R-:W-:-:S02]  /*0780*/  IMAD.WIDE R10, R2, 0x4, R6 ;  /* 0x00000004020a7825 */ /* 0x000fc400078e0206 */
[----:B------:R-:W4:Y:S02]  /*0790*/  LDG.E R20, desc[UR4][R20.64] ;  /* 0x0000000414147981 */ /* 0x000f24000c1e1900 */
[----:B------:R-:W-:Y:S02]  /*07a0*/  IMAD.WIDE R12, R2, 0x4, R10 ;  /* 0x00000004020c7825 */ /* 0x000fe400078e020a */
[----:B------:R-:W3:Y:S04]  /*07b0*/  LDG.E R6, desc[UR4][R6.64] ;  /* 0x0000000406067981 */ /* 0x000ee8000c1e1900 */
[----:B------:R-:W5:Y:S04]  /*07c0*/  LDG.E R11, desc[UR4][R10.64] ;  /* 0x000000040a0b7981 */ /* 0x000f68000c1e1900 */
[----:B------:R-:W5:Y:S01]  /*07d0*/  LDG.E R12, desc[UR4][R12.64] ;  /* 0x000000040c0c7981 */ /* 0x000f62000c1e1900 */
[----:B------:R-:W-:Y:S01]  /*07e0*/  PLOP3.LUT P0, PT, PT, PT, PT, 0x8, 0x80 ;  /* 0x000000000080781c */ /* 0x000fe20003f0e170 */
[----:B------:R-:W-:Y:S01]  /*07f0*/  VIADD R0, R0, 0x8 ;  /* 0x0000000800007836 */ /* 0x000fe20000000000 */
[----:B------:R-:W-:-:S02]  /*0800*/  LEA R3, R2, R3, 0x2 ;  /* 0x0000000302037211 */ /* 0x000fc400078e10ff */
[----:B--2---:R-:W-:-:S04]  /*0810*/  IADD3 R14, PT, PT, R16, R14, R5 ;  /* 0x0000000e100e7210 */ /* 0x004fc80007ffe005 */
[----:B----4-:R-:W-:-:S04]  /*0820*/  IADD3 R14, PT, PT, R20, R19, R14 ;  /* 0x00000013140e7210 */ /* 0x010fc80007ffe00e */
[----:B---3--:R-:W-:-:S04]  /*0830*/  IADD3 R14, PT, PT, R6, R9, R14 ;  /* 0x00000009060e7210 */ /* 0x008fc80007ffe00e */
[----:B-----5:R-:W-:-:S07]  /*0840*/  IADD3 R5, PT, PT, R12, R11, R14 ;  /* 0x0000000b0c057210 */ /* 0x020fce0007ffe00e */
.L_x_10:
[----:B------:R-:W-:Y:S05]  /*0850*/  BSYNC.RECONVERGENT B3 ;  /* 0x0000000000037941 */ /* 0x000fea0003800200 */
.L_x_9:
[----:B------:R-:W-:-:S13]  /*0860*/  ISETP.NE.OR P0, PT, R0, RZ, P0 ;  /* 0x000000ff0000720c */ /* 0x000fda0000705670 */
[----:B------:R-:W-:Y:S05]  /*0870*/  @!P0 BREAK.RELIABLE B0 ;  /* 0x0000000000008942 */ /* 0x000fea0003800100 */
[----:B------:R-:W-:Y:S05]  /*0880*/  @!P0 BRA `(.L_x_3) ;  /* 0x0000000000408947 */ /* 0x000fea0003800000 */
.L_x_5:
[----:B------:R-:W-:Y:S05]  /*0890*/  BSYNC.RELIABLE B0 ;  /* 0x0000000000007941 */ /* 0x000fea0003800100 */
.L_x_4:
[----:B------:R-:W0:Y:S02]  /*08a0*/  LDC.64 R6, c[0x0][0x388] ;  /* 0x0000e200ff067b82 */ /* 0x000e240000000a00 */
[----:B0-----:R-:W-:-:S04]  /*08b0*/  IMAD.WIDE R6, R3, 0x4, R6 ;  /* 0x0000000403067825 */ /* 0x001fc800078e0206 */
[C---:B------:R-:W-:Y:S02]  /*08c0*/  IMAD.WIDE R8, R2.reuse, 0x4, R6 ;  /* 0x0000000402087825 */ /* 0x040fe400078e0206 */
[----:B------:R-:W2:Y:S02]  /*08d0*/  LDG.E R6, desc[UR4][R6.64] ;  /* 0x0000000406067981 */ /* 0x000ea4000c1e1900 */
[C---:B------:R-:W-:Y:S02]  /*08e0*/  IMAD.WIDE R10, R2.reuse, 0x4, R8 ;  /* 0x00000004020a7825 */ /* 0x040fe400078e0208 */
[----:B------:R-:W2:Y:S02]  /*08f0*/  LDG.E R8, desc[UR4][R8.64] ;  /* 0x0000000408087981 */ /* 0x000ea4000c1e1900 */
[----:B------:R-:W-:Y:S02]  /*0900*/  IMAD.WIDE R12, R2, 0x4, R10 ;  /* 0x00000004020c7825 */ /* 0x000fe400078e020a */
[----:B------:R-:W3:Y:S04]  /*0910*/  LDG.E R10, desc[UR4][R10.64] ;  /* 0x000000040a0a7981 */ /* 0x000ee8000c1e1900 */
[----:B------:R-:W3:Y:S01]  /*0920*/  LDG.E R12, desc[UR4][R12.64] ;  /* 0x000000040c0c7981 */ /* 0x000ee2000c1e1900 */
[----:B------:R-:W-:-:S05]  /*0930*/  VIADD R0, R0, 0x4 ;  /* 0x0000000400007836 */ /* 0x000fca0000000000 */
[----:B------:R-:W-:Y:S02]  /*0940*/  ISETP.NE.AND P0, PT, R0, RZ, PT ;  /* 0x000000ff0000720c */ /* 0x000fe40003f05270 */
[----:B------:R-:W-:Y:S02]  /*0950*/  LEA R3, R2, R3, 0x2 ;  /* 0x0000000302037211 */ /* 0x000fe400078e10ff */
[----:B--2---:R-:W-:-:S04]  /*0960*/  IADD3 R5, PT, PT, R8, R6, R5 ;  /* 0x0000000608057210 */ /* 0x004fc80007ffe005 */
[----:B---3--:R-:W-:-:S05]  /*0970*/  IADD3 R5, PT, PT, R12, R10, R5 ;  /* 0x0000000a0c057210 */ /* 0x008fca0007ffe005 */
[----:B------:R-:W-:Y:S05]  /*0980*/  @P0 BRA `(.L_x_4) ;  /* 0xfffffffc00c40947 */ /* 0x000fea000383ffff */
.L_x_3:
[----:B------:R-:W-:Y:S05]  /*0990*/  BSYNC.RECONVERGENT B1 ;  /* 0x0000000000017941 */ /* 0x000fea0003800200 */
.L_x_2:
[----:B------:R-:W-:-:S13]  /*09a0*/  ISETP.NE.AND P0, PT, R4, RZ, PT ;  /* 0x000000ff0400720c */ /* 0x000fda0003f05270 */
[----:B------:R-:W-:Y:S05]  /*09b0*/  @!P0 BRA `(.L_x_1) ;  /* 0x0000000000248947 */ /* 0x000fea0003800000 */
[----:B------:R-:W0:Y:S01]  /*09c0*/  LDC.64 R6, c[0x0][0x388] ;  /* 0x0000e200ff067b82 */ /* 0x000e220000000a00 */
[----:B------:R-:W-:-:S07]  /*09d0*/  IMAD.MOV R4, RZ, RZ, -R4 ;  /* 0x000000ffff047224 */ /* 0x000fce00078e0a04 */
.L_x_11:
[----:B0-----:R-:W-:-:S06]  /*09e0*/  IMAD.WIDE R8, R3, 0x4, R6 ;  /* 0x0000000403087825 */ /* 0x001fcc00078e0206 */
[----:B------:R-:W2:Y:S01]  /*09f0*/  LDG.E R8, desc[UR4][R8.64] ;  /* 0x0000000408087981 */ /* 0x000ea2000c1e1900 */
[----:B------:R-:W-:Y:S01]  /*0a00*/  IADD3 R4, PT, PT, R4, 0x1, RZ ;  /* 0x0000000104047810 */ /* 0x000fe20007ffe0ff */
[----:B------:R-:W-:-:S03]  /*0a10*/  IMAD.IADD R3, R2, 0x1, R3 ;  /* 0x0000000102037824 */ /* 0x000fc600078e0203 */
[----:B------:R-:W-:Y:S02]  /*0a20*/  ISETP.NE.AND P0, PT, R4, RZ, PT ;  /* 0x000000ff0400720c */ /* 0x000fe40003f05270 */
[----:B--2---:R-:W-:-:S11]  /*0a30*/  IADD3 R5, PT, PT, R8, R5, RZ ;  /* 0x0000000508057210 */ /* 0x004fd60007ffe0ff */
[----:B------:R-:W-:Y:S05]  /*0a40*/  @P0 BRA `(.L_x_11) ;  /* 0xfffffffc00e40947 */ /* 0x000fea000383ffff */
.L_x_1:
[----:B------:R-:W-:Y:S05]  /*0a50*/  BSYNC.RECONVERGENT B2 ;  /* 0x0000000000027941 */ /* 0x000fea0003800200 */
.L_x_0:
[----:B------:R-:W-:Y:S05]  /*0a60*/  WARPSYNC.ALL ;  /* 0x0000000000007948 */ /* 0x000fea0003800000 */
[----:B------:R-:W0:Y:S02]  /*0a70*/  LDC.64 R2, c[0x0][0x390] ;  /* 0x0000e400ff027b82 */ /* 0x000e240000000a00 */
[----:B0-----:R-:W2:Y:S02]  /*0a80*/  LDG.E R0, desc[UR4][R2.64] ;  /* 0x0000000402007981 */ /* 0x001ea4000c1e1900 */
[----:B--2---:R-:W-:-:S05]  /*0a90*/  IMAD.IADD R5, R0, 0x1, R5 ;  /* 0x0000000100057824 */ /* 0x004fca00078e0205 */
[----:B------:R-:W-:Y:S01]  /*0aa0*/  STG.E desc[UR4][R2.64], R5 ;  /* 0x0000000502007986 */ /* 0x000fe2000c101904 */
[----:B------:R-:W-:Y:S05]  /*0ab0*/  EXIT ;  /* 0x000000000000794d */ /* 0x000fea0003800000 */
.L_x_12:
[----:B------:R-:W-:-:S00]  /*0ac0*/  BRA `(.L_x_12) ;  /* 0xfffffffc00fc7947 */ /* 0x000fc0000383ffff */
[----:B------:R-:W-:-:S00]  /*0ad0*/  NOP ;  /* 0x0000000000007918 */ /* 0x000fc00000000000 */
        /* <DEDUP_REMOVED lines=10> */
.L_x_27:


//--------------------- .text._Z10init_cacheiP17curandStateXORWOWPj --------------------------
	.section	.text._Z10init_cacheiP17curandStateXORWOWPj,"ax",@progbits
	.align	128
        .global         _Z10init_cacheiP17curandStateXORWOWPj
        .type           _Z10init_cacheiP17curandStateXORWOWPj,@function
        .size           _Z10init_cacheiP17curandStateXORWOWPj,(.L_x_28 - _Z10init_cacheiP17curandStateXORWOWPj)
        .other          _Z10init_cacheiP17curandStateXORWOWPj,@"STO_CUDA_ENTRY STV_DEFAULT"
_Z10init_cacheiP17curandStateXORWOWPj:
.text._Z10init_cacheiP17curandStateXORWOWPj:
[----:B------:R-:W-:Y:S01]  /*0000*/  LDC R1, c[0x0][0x37c] ;  /* 0x0000df00ff017b82 */ /* 0x000fe20000000800 */
[----:B------:R-:W0:Y:S07]  /*0010*/  S2R R7, SR_TID.X ;  /* 0x0000000000077919 */ /* 0x000e2e0000002100 */
[----:B------:R-:W0:Y:S01]  /*0020*/  S2UR UR4, SR_CTAID.X ;  /* 0x00000000000479c3 */ /* 0x000e220000002500 */
[----:B------:R-:W1:Y:S07]  /*0030*/  LDCU UR6, c[0x0][0x380] ;  /* 0x00007000ff0677ac */ /* 0x000e6e0008000800 */
[----:B------:R-:W0:Y:S01]  /*0040*/  LDC R0, c[0x0][0x360] ;  /* 0x0000d800ff007b82 */ /* 0x000e220000000800 */
[----:B------:R-:W2:Y:S01]  /*0050*/  LDCU UR5, c[0x0][0x370] ;  /* 0x00006e00ff0577ac */ /* 0x000ea20008000800 */
[----:B0-----:R-:W-:-:S02]  /*0060*/  IMAD R7, R0, UR4, R7 ;  /* 0x0000000400077c24 */ /* 0x001fc4000f8e0207 */
[----:B--2---:R-:W-:-:S03]  /*0070*/  IMAD R0, R0, UR5, RZ ;  /* 0x0000000500007c24 */ /* 0x004fc6000f8e02ff */
[----:B-1----:R-:W-:-:S13]  /*0080*/  ISETP.GE.AND P0, PT, R7, UR6, PT ;  /* 0x0000000607007c0c */ /* 0x002fda000bf06270 */
[----:B------:R-:W-:Y:S05]  /*0090*/  @P0 EXIT ;  /* 0x000000000000094d */ /* 0x000fea0003800000 */
[----:B------:R-:W0:Y:S01]  /*00a0*/  I2F.U32.RP R8, R0 ;  /* 0x0000000000087306 */ /* 0x000e220000209000 */
[C---:B------:R-:W-:Y:S01]  /*00b0*/  IMAD.IADD R4, R0.reuse, 0x1, R7 ;  /* 0x0000000100047824 */ /* 0x040fe200078e0207 */
[----:B------:R-:W-:Y:S01]  /*00c0*/  ISETP.NE.U32.AND P2, PT, R0, RZ, PT ;  /* 0x000000ff0000720c */ /* 0x000fe20003f45070 */
[----:B------:R-:W-:Y:S01]  /*00d0*/  IMAD.MOV R9, RZ, RZ, -R0 ;  /* 0x000000ffff097224 */ /* 0x000fe200078e0a00 */
[----:B------:R-:W1:Y:S01]  /*00e0*/  LDCU.64 UR4, c[0x0][0x358] ;  /* 0x00006b00ff0477ac */ /* 0x000e620008000a00 */
[----:B------:R-:W-:Y:S01]  /*00f0*/  BSSY.RECONVERGENT B0, `(.L_x_13) ;  /* 0x0000038000007945 */ /* 0x000fe20003800200 */
[C---:B------:R-:W-:Y:S02]  /*0100*/  ISETP.GE.AND P0, PT, R4.reuse, UR6, PT ;  /* 0x0000000604007c0c */ /* 0x040fe4000bf06270 */
[----:B------:R-:W-:Y:S02]  /*0110*/  VIMNMX R5, PT, PT, R4, UR6, !PT ;  /* 0x0000000604057c48 */ /* 0x000fe4000ffe0100 */
[----:B------:R-:W-:-:S04]  /*0120*/  SEL R6, RZ, 0x1, P0 ;  /* 0x00000001ff067807 */ /* 0x000fc80000000000 */
[----:B------:R-:W-:Y:S01]  /*0130*/  IADD3 R5, PT, PT, R5, -R4, -R6 ;  /* 0x8000000405057210 */ /* 0x000fe20007ffe806 */
[----:B0-----:R-:W0:Y:S02]  /*0140*/  MUFU.RCP R8, R8 ;  /* 0x0000000800087308 */ /* 0x001e240000001000 */
[----:B0-----:R-:W-:-:S06]  /*0150*/  VIADD R2, R8, 0xffffffe ;  /* 0x0ffffffe08027836 */ /* 0x001fcc0000000000 */
[----:B------:R0:W2:Y:S02]  /*0160*/  F2I.FTZ.U32.TRUNC.NTZ R3, R2 ;  /* 0x0000000200037305 */ /* 0x0000a4000021f000 */
[----:B0-----:R-:W-:Y:S02]  /*0170*/  HFMA2 R2, -RZ, RZ, 0, 0 ;  /* 0x00000000ff027431 */ /* 0x001fe400000001ff */
[----:B--2---:R-:W-:-:S04]  /*0180*/  IMAD R9, R9, R3, RZ ;  /* 0x0000000309097224 */ /* 0x004fc800078e02ff */
[----:B------:R-:W-:-:S06]  /*0190*/  IMAD.HI.U32 R8, R3, R9, R2 ;  /* 0x0000000903087227 */ /* 0x000fcc00078e0002 */
[----:B------:R-:W-:-:S04]  /*01a0*/  IMAD.HI.U32 R9, R8, R5, RZ ;  /* 0x0000000508097227 */ /* 0x000fc800078e00ff */
[----:B------:R-:W-:-:S04]  /*01b0*/  IMAD.MOV R2, RZ, RZ, -R9 ;  /* 0x000000ffff027224 */ /* 0x000fc800078e0a09 */
[----:B------:R-:W-:Y:S02]  /*01c0*/  IMAD R5, R0, R2, R5 ;  /* 0x0000000200057224 */ /* 0x000fe400078e0205 */
[----:B------:R-:W0:Y:S03]  /*01d0*/  LDC.64 R2, c[0x0][0x388] ;  /* 0x0000e200ff027b82 */ /* 0x000e260000000a00 */
[----:B------:R-:W-:-:S13]  /*01e0*/  ISETP.GE.U32.AND P0, PT, R5, R0, PT ;  /* 0x000000000500720c */ /* 0x000fda0003f06070 */
[----:B------:R-:W-:Y:S02]  /*01f0*/  @P0 IMAD.IADD R5, R5, 0x1, -R0 ;  /* 0x0000000105050824 */ /* 0x000fe400078e0a00 */
[----:B------:R-:W-:-:S03]  /*0200*/  @P0 VIADD R9, R9, 0x1 ;  /* 0x0000000109090836 */ /* 0x000fc60000000000 */
[----:B------:R-:W-:Y:S02]  /*0210*/  ISETP.GE.U32.AND P1, PT, R5, R0, PT ;  /* 0x000000000500720c */ /* 0x000fe40003f26070 */
[----:B------:R-:W2:Y:S01]  /*0220*/  LDC.64 R4, c[0x0][0x390] ;  /* 0x0000e400ff047b82 */ /* 0x000ea20000000a00 */
[----:B0-----:R-:W-:-:S10]  /*0230*/  IMAD.WIDE R2, R7, 0x30, R2 ;  /* 0x0000003007027825 */ /* 0x001fd400078e0202 */
[----:B------:R-:W-:Y:S02]  /*0240*/  @P1 IADD3 R9, PT, PT, R9, 0x1, RZ ;  /* 0x0000000109091810 */ /* 0x000fe40007ffe0ff */
[----:B------:R-:W-:-:S05]  /*0250*/  @!P2 LOP3.LUT R9, RZ, R0, RZ, 0x33, !PT ;  /* 0x00000000ff09a212 */ /* 0x000fca00078e33ff */
[----:B------:R-:W-:-:S05]  /*0260*/  IMAD.IADD R6, R6, 0x1, R9 ;  /* 0x0000000106067824 */ /* 0x000fca00078e0209 */
[C---:B------:R-:W-:Y:S02]  /*0270*/  LOP3.LUT R8, R6.reuse, 0x3, RZ, 0xc0, !PT ;  /* 0x0000000306087812 */ /* 0x040fe400078ec0ff */
[----:B------:R-:W-:Y:S02]  /*0280*/  ISETP.GE.U32.AND P1, PT, R6, 0x3, PT ;  /* 0x000000030600780c */ /* 0x000fe40003f26070 */
[----:B------:R-:W-:-:S13]  /*0290*/  ISETP.NE.AND P0, PT, R8, 0x3, PT ;  /* 0x000000030800780c */ /* 0x000fda0003f05270 */
[----:B-12---:R-:W-:Y:S05]  /*02a0*/  @!P0 BRA `(.L_x_14) ;  /* 0x0000000000708947 */ /* 0x006fea0003800000 */
[----:B------:R-:W0:Y:S01]  /*02b0*/  LDC.64 R8, c[0x0][0x390] ;  /* 0x0000e400ff087b82 */ /* 0x000e220000000a00 */
[----:B------:R-:W-:-:S05]  /*02c0*/  VIADD R6, R6, 0x1 ;  /* 0x0000000106067836 */ /* 0x000fca0000000000 */
[----:B------:R-:W-:-:S04]  /*02d0*/  LOP3.LUT R6, R6, 0x3, RZ, 0xc0, !PT ;  /* 0x0000000306067812 */ /* 0x000fc800078ec0ff */
[----:B------:R-:W-:-:S07]  /*02e0*/  IADD3 R6, PT, PT, -R6, RZ, RZ ;  /* 0x000000ff06067210 */ /* 0x000fce0007ffe1ff */
.L_x_15:
[----:B-1----:R-:W2:Y:S04]  /*02f0*/  LDG.E.64 R12, desc[UR4][R2.64] ;  /* 0x00000004020c7981 */ /* 0x002ea8000c1e1b00 */
[----:B------:R-:W3:Y:S04]  /*0300*/  LDG.E.64 R14, desc[UR4][R2.64+0x10] ;  /* 0x00001004020e7981 */ /* 0x000ee8000c1e1b00 */
[----:B------:R-:W4:Y:S01]  /*0310*/  LDG.E.64 R10, desc[UR4][R2.64+0x8] ;  /* 0x00000804020a7981 */ /* 0x000f22000c1e1b00 */
[----:B------:R-:W-:-:S04]  /*0320*/  IADD3 R6, PT, PT, R6, 0x1, RZ ;  /* 0x0000000106067810 */ /* 0x000fc80007ffe0ff */
[----:B------:R-:W-:Y:S02]  /*0330*/  ISETP.NE.AND P0, PT, R6, RZ, PT ;  /* 0x000000ff0600720c */ /* 0x000fe40003f05270 */
[----:B--2---:R-:W-:Y:S01]  /*0340*/  SHF.R.U32.HI R16, RZ, 0x2, R13 ;  /* 0x00000002ff107819 */ /* 0x004fe2000001160d */
[----:B------:R-:W-:-:S03]  /*0350*/  VIADD R12, R12, 0x587c5 ;  /* 0x000587c50c0c7836 */ /* 0x000fc60000000000 */
[----:B------:R-:W-:Y:S01]  /*0360*/  LOP3.LUT R16, R16, R13, RZ, 0x3c, !PT ;  /* 0x0000000d10107212 */ /* 0x000fe200078e3cff */
[----:B---3--:R-:W-:Y:S02]  /*0370*/  IMAD.SHL.U32 R13, R15, 0x10, RZ ;  /* 0x000000100f0d7824 */ /* 0x008fe400078e00ff */
[----:B------:R-:W-:Y:S01]  /*0380*/  IMAD.MOV.U32 R19, RZ, RZ, R14 ;  /* 0x000000ffff137224 */ /* 0x000fe200078e000e */
[----:B----4-:R-:W-:Y:S01]  /*0390*/  MOV R18, R11 ;  /* 0x0000000b00127202 */ /* 0x010fe20000000f00 */
[----:B------:R-:W-:-:S04]  /*03a0*/  IMAD.SHL.U32 R17, R16, 0x2, RZ ;  /* 0x0000000210117824 */ /* 0x000fc800078e00ff */
[----:B------:R1:W-:Y:S01]  /*03b0*/  STG.E.64 desc[UR4][R2.64+0x8], R18 ;  /* 0x0000081202007986 */ /* 0x0003e2000c101b04 */
[----:B------:R-:W-:Y:S01]  /*03c0*/  LOP3.LUT R20, R16, R17, R13, 0x96, !PT ;  /* 0x0000001110147212 */ /* 0x000fe200078e960d */
[----:B0-----:R-:W-:Y:S01]  /*03d0*/  IMAD.WIDE R16, R7, 0x4, R8 ;  /* 0x0000000407107825 */ /* 0x001fe200078e0208 */
[----:B------:R-:W-:Y:S02]  /*03e0*/  MOV R13, R10 ;  /* 0x0000000a000d7202 */ /* 0x000fe40000000f00 */
[----:B------:R-:W-:Y:S01]  /*03f0*/  LOP3.LUT R21, R20, R15, RZ, 0x3c, !PT ;  /* 0x0000000f14157212 */ /* 0x000fe200078e3cff */
[----:B------:R-:W-:Y:S02]  /*0400*/  IMAD.MOV.U32 R20, RZ, RZ, R15 ;  /* 0x000000ffff147224 */ /* 0x000fe400078e000f */
[----:B------:R1:W-:Y:S01]  /*0410*/  STG.E.64 desc[UR4][R2.64], R12 ;  /* 0x0000000c02007986 */ /* 0x0003e2000c101b04 */
[----:B------:R-:W-:Y:S02]  /*0420*/  IMAD.IADD R7, R0, 0x1, R7 ;  /* 0x0000000100077824 */ /* 0x000fe400078e0207 */
[----:B------:R-:W-:Y:S01]  /*0430*/  IMAD.IADD R11, R21, 0x1, R12 ;  /* 0x00000001150b7824 */ /* 0x000fe200078e020c */
[----:B------:R1:W-:Y:S04]  /*0440*/  STG.E.64 desc[UR4][R2.64+0x10], R20 ;  /* 0x0000101402007986 */ /* 0x0003e8000c101b04 */
[----:B------:R1:W-:Y:S01]  /*0450*/  STG.E desc[UR4][R16.64], R11 ;  /* 0x0000000b10007986 */ /* 0x0003e2000c101904 */
[----:B------:R-:W-:Y:S05]  /*0460*/  @P0 BRA `(.L_x_15) ;  /* 0xfffffffc00a00947 */ /* 0x000fea000383ffff */
.L_x_14:
[----:B------:R-:W-:Y:S05]  /*0470*/  BSYNC.RECONVERGENT B0 ;  /* 0x0000000000007941 */ /* 0x000fea0003800200 */
.L_x_13:
[----:B------:R-:W-:Y:S05]  /*0480*/  @!P1 EXIT ;  /* 0x000000000000994d */ /* 0x000fea0003800000 */
.L_x_16:
[----:B--2---:R-:W2:Y:S04]  /*0490*/  LDG.E.64 R14, desc[UR4][R2.64] ;  /* 0x00000004020e7981 */ /* 0x004ea8000c1e1b00 */
[----:B-1----:R-:W3:Y:S04]  /*04a0*/  LDG.E.64 R10, desc[UR4][R2.64+0x10] ;  /* 0x00001004020a7981 */ /* 0x002ee8000c1e1b00 */
[----:B------:R-:W4:Y:S01]  /*04b0*/  LDG.E.64 R12, desc[UR4][R2.64+0x8] ;  /* 0x00000804020c7981 */ /* 0x000f22000c1e1b00 */
[----:B--2---:R-:W-:Y:S01]  /*04c0*/  SHF.R.U32.HI R6, RZ, 0x2, R15 ;  /* 0x00000002ff067819 */ /* 0x004fe2000001160f */
[----:B------:R-:W-:-:S03]  /*04d0*/  VIADD R16, R14, 0x587c5 ;  /* 0x000587c50e107836 */ /* 0x000fc60000000000 */
[----:B------:R-:W-:Y:S01]  /*04e0*/  LOP3.LUT R6, R6, R15, RZ, 0x3c, !PT ;  /* 0x0000000f06067212 */ /* 0x000fe200078e3cff */
[----:B---3--:R-:W-:Y:S01]  /*04f0*/  IMAD.SHL.U32 R9, R11, 0x10, RZ ;  /* 0x000000100b097824 */ /* 0x008fe200078e00ff */
[-C--:B------:R-:W-:Y:S01]  /*0500*/  MOV R24, R11.reuse ;  /* 0x0000000b00187202 */ /* 0x080fe20000000f00 */
[----:B------:R-:W-:Y:S01]  /*0510*/  IMAD.MOV.U32 R23, RZ, RZ, R10 ;  /* 0x000000ffff177224 */ /* 0x000fe200078e000a */
[C---:B------:R-:W-:Y:S01]  /*0520*/  SHF.L.U32 R8, R6.reuse, 0x1, RZ ;  /* 0x0000000106087819 */ /* 0x040fe200000006ff */
[----:B----4-:R-:W-:Y:S02]  /*0530*/  IMAD.MOV.U32 R22, RZ, RZ, R13 ;  /* 0x000000ffff167224 */ /* 0x010fe400078e000d */
[----:B------:R-:W-:Y:S01]  /*0540*/  IMAD.MOV.U32 R17, RZ, RZ, R12 ;  /* 0x000000ffff117224 */ /* 0x000fe200078e000c */
[----:B------:R-:W-:Y:S01]  /*0550*/  LOP3.LUT R6, R6, R8, R9, 0x96, !PT ;  /* 0x0000000806067212 */ /* 0x000fe200078e9609 */
[----:B------:R-:W-:Y:S01]  /*0560*/  IMAD.WIDE R8, R7, 0x4, R4 ;  /* 0x0000000407087825 */ /* 0x000fe200078e0204 */
[----:B------:R0:W-:Y:S02]  /*0570*/  STG.E.64 desc[UR4][R2.64+0x8], R22 ;  /* 0x0000081602007986 */ /* 0x0001e4000c101b04 */
[----:B------:R-:W-:-:S02]  /*0580*/  LOP3.LUT R25, R6, R11, RZ, 0x3c, !PT ;  /* 0x0000000b06197212 */ /* 0x000fc400078e3cff */
[----:B------:R-:W-:Y:S02]  /*0590*/  STG.E.64 desc[UR4][R2.64], R16 ;  /* 0x0000001002007986 */ /* 0x000fe4000c101b04 */
[----:B------:R-:W-:Y:S02]  /*05a0*/  IADD3 R19, PT, PT, R25, R16, RZ ;  /* 0x0000001019137210 */ /* 0x000fe40007ffe0ff */
[----:B------:R1:W-:Y:S04]  /*05b0*/  STG.E.64 desc[UR4][R2.64+0x10], R24 ;  /* 0x0000101802007986 */ /* 0x0003e8000c101b04 */
[----:B------:R2:W-:Y:S04]  /*05c0*/  STG.E desc[UR4][R8.64], R19 ;  /* 0x0000001308007986 */ /* 0x0005e8000c101904 */
[----:B------:R-:W3:Y:S04]  /*05d0*/  LDG.E.64 R20, desc[UR4][R2.64] ;  /* 0x0000000402147981 */ /* 0x000ee8000c1e1b00 */
[----:B------:R-:W4:Y:S04]  /*05e0*/  LDG.E.64 R12, desc[UR4][R2.64+0x10] ;  /* 0x00001004020c7981 */ /* 0x000f28000c1e1b00 */
[----:B------:R-:W5:Y:S01]  /*05f0*/  LDG.E.64 R10, desc[UR4][R2.64+0x8] ;  /* 0x00000804020a7981 */ /* 0x000f62000c1e1b00 */
[----:B---3--:R-:W-:-:S02]  /*0600*/  SHF.R.U32.HI R6, RZ, 0x2, R21 ;  /* 0x00000002ff067819 */ /* 0x008fc40000011615 */
[----:B------:R-:W-:Y:S02]  /*0610*/  IADD3 R20, PT, PT, R20, 0x587c5, RZ ;  /* 0x000587c514147810 */ /* 0x000fe40007ffe0ff */
[----:B------:R-:W-:Y:S01]  /*0620*/  LOP3.LUT R6, R6, R21, RZ, 0x3c, !PT ;  /* 0x0000001506067212 */ /* 0x000fe200078e3cff */
[----:B----4-:R-:W-:Y:S02]  /*0630*/  IMAD.SHL.U32 R15, R13, 0x10, RZ ;  /* 0x000000100d0f7824 */ /* 0x010fe400078e00ff */
[----:B0-----:R-:W-:Y:S01]  /*0640*/  IMAD.MOV.U32 R23, RZ, RZ, R12 ;  /* 0x000000ffff177224 */ /* 0x001fe200078e000c */
[----:B-----5:R-:W-:Y:S01]  /*0650*/  MOV R22, R11 ;  /* 0x0000000b00167202 */ /* 0x020fe20000000f00 */
[C---:B------:R-:W-:Y:S02]  /*0660*/  IMAD.SHL.U32 R14, R6.reuse, 0x2, RZ ;  /* 0x00000002060e7824 */ /* 0x040fe400078e00ff */
[----:B-1----:R-:W-:Y:S02]  /*0670*/  IMAD.MOV.U32 R24, RZ, RZ, R13 ;  /* 0x000000ffff187224 */ /* 0x002fe400078e000d */
[----:B------:R-:W-:Y:S01]  /*0680*/  IMAD.MOV.U32 R21, RZ, RZ, R10 ;  /* 0x000000ffff157224 */ /* 0x000fe200078e000a */
[----:B------:R-:W-:Y:S01]  /*0690*/  LOP3.LUT R6, R6, R14, R15, 0x96, !PT ;  /* 0x0000000e06067212 */ /* 0x000fe200078e960f */
[----:B------:R-:W-:Y:S01]  /*06a0*/  IMAD.WIDE R14, R0, 0x4, R8 ;  /* 0x00000004000e7825 */ /* 0x000fe200078e0208 */
[----:B------:R-:W-:Y:S02]  /*06b0*/  STG.E.64 desc[UR4][R2.64+0x8], R22 ;  /* 0x0000081602007986 */ /* 0x000fe4000c101b04 */
[----:B------:R-:W-:-:S02]  /*06c0*/  LOP3.LUT R25, R6, R13, RZ, 0x3c, !PT ;  /* 0x0000000d06197212 */ /* 0x000fc400078e3cff */
[----:B------:R-:W-:Y:S03]  /*06d0*/  STG.E.64 desc[UR4][R2.64], R20 ;  /* 0x0000001402007986 */ /* 0x000fe6000c101b04 */
[----:B------:R-:W-:Y:S01]  /*06e0*/  IMAD.IADD R17, R25, 0x1, R20 ;  /* 0x0000000119117824 */ /* 0x000fe200078e0214 */
[----:B------:R0:W-:Y:S04]  /*06f0*/  STG.E.64 desc[UR4][R2.64+0x10], R24 ;  /* 0x0000101802007986 */ /* 0x0001e8000c101b04 */
[----:B------:R1:W-:Y:S04]  /*0700*/  STG.E desc[UR4][R14.64], R17 ;  /* 0x000000110e007986 */ /* 0x0003e8000c101904 */
[----:B--2---:R-:W2:Y:S04]  /*0710*/  LDG.E.64 R18, desc[UR4][R2.64] ;  /* 0x0000000402127981 */ /* 0x004ea8000c1e1b00 */
[----:B------:R-:W0:Y:S04]  /*0720*/  LDG.E.64 R10, desc[UR4][R2.64+0x10] ;  /* 0x00001004020a7981 */ /* 0x000e28000c1e1b00 */
[----:B------:R-:W3:Y:S01]  /*0730*/  LDG.E.64 R8, desc[UR4][R2.64+0x8] ;  /* 0x0000080402087981 */ /* 0x000ee2000c1e1b00 */
[----:B--2---:R-:W-:Y:S01]  /*0740*/  SHF.R.U32.HI R6, RZ, 0x2, R19 ;  /* 0x00000002ff067819 */ /* 0x004fe20000011613 */
[----:B------:R-:W-:-:S03]  /*0750*/  VIADD R18, R18, 0x587c5 ;  /* 0x000587c512127836 */ /* 0x000fc60000000000 */
[----:B------:R-:W-:Y:S01]  /*0760*/  LOP3.LUT R6, R6, R19, RZ, 0x3c, !PT ;  /* 0x0000001306067212 */ /* 0x000fe200078e3cff */
[----:B0-----:R-:W-:Y:S01]  /*0770*/  IMAD.MOV.U32 R24, RZ, RZ, R11 ;  /* 0x000000ffff187224 */ /* 0x001fe200078e000b */
[----:B------:R-:W-:Y:S02]  /*0780*/  SHF.L.U32 R13, R11, 0x4, RZ ;  /* 0x000000040b0d7819 */ /* 0x000fe400000006ff */
[----:B------:R-:W-:Y:S01]  /*0790*/  MOV R23, R10 ;  /* 0x0000000a00177202 */ /* 0x000fe20000000f00 */
[----:B------:R-:W-:Y:S01]  /*07a0*/  IMAD.SHL.U32 R12, R6, 0x2, RZ ;  /* 0x00000002060c7824 */ /* 0x000fe200078e00ff */
[----:B---3--:R-:W-:Y:S01]  /*07b0*/  MOV R19, R8 ;  /* 0x0000000800137202 */ /* 0x008fe20000000f00 */
[----:B------:R-:W-:-:S03]  /*07c0*/  IMAD.MOV.U32 R22, RZ, RZ, R9 ;  /* 0x000000ffff167224 */ /* 0x000fc600078e0009 */
[----:B------:R-:W-:Y:S01]  /*07d0*/  LOP3.LUT R6, R6, R12, R13, 0x96, !PT ;  /* 0x0000000c06067212 */ /* 0x000fe200078e960d */
[----:B------:R-:W-:Y:S01]  /*07e0*/  IMAD.WIDE R12, R0, 0x4, R14 ;  /* 0x00000004000c7825 */ /* 0x000fe200078e020e */
[----:B------:R-:W-:Y:S02]  /*07f0*/  STG.E.64 desc[UR4][R2.64+0x8], R22 ;  /* 0x0000081602007986 */ /* 0x000fe4000c101b04 */
[----:B------:R-:W-:Y:S02]  /*0800*/  LOP3.LUT R25, R6, R11, RZ, 0x3c, !PT ;  /* 0x0000000b06197212 */ /* 0x000fe400078e3cff */
[----:B------:R-:W-:Y:S03]  /*0810*/  STG.E.64 desc[UR4][R2.64], R18 ;  /* 0x0000001202007986 */ /* 0x000fe6000c101b04 */
[----:B-1----:R-:W-:Y:S01]  /*0820*/  IMAD.IADD R17, R25, 0x1, R18 ;  /* 0x0000000119117824 */ /* 0x002fe200078e0212 */
[----:B------:R-:W-:Y:S04]  /*0830*/  STG.E.64 desc[UR4][R2.64+0x10], R24 ;  /* 0x0000101802007986 */ /* 0x000fe8000c101b04 */
[----:B------:R0:W-:Y:S04]  /*0840*/  STG.E desc[UR4][R12.64], R17 ;  /* 0x000000110c007986 */ /* 0x0001e8000c101904 */
[----:B------:R-:W2:Y:S04]  /*0850*/  LDG.E.64 R20, desc[UR4][R2.64] ;  /* 0x0000000402147981 */ /* 0x000ea8000c1e1b00 */
[----:B------:R-:W3:Y:S04]  /*0860*/  LDG.E.64 R10, desc[UR4][R2.64+0x10] ;  /* 0x00001004020a7981 */ /* 0x000ee8000c1e1b00 */
[----:B------:R-:W4:Y:S01]  /*0870*/  LDG.E.64 R8, desc[UR4][R2.64+0x8] ;  /* 0x0000080402087981 */ /* 0x000f22000c1e1b00 */
[----:B------:R-:W-:-:S05]  /*0880*/  IMAD R7, R0, 0x4, R7 ;  /* 0x0000000400077824 */ /* 0x000fca00078e0207 */
[----:B------:R-:W-:Y:S02]  /*0890*/  ISETP.GE.AND P0, PT, R7, UR6, PT ;  /* 0x0000000607007c0c */ /* 0x000fe4000bf06270 */
[----:B--2---:R-:W-:Y:S01]  /*08a0*/  SHF.R.U32.HI R6, RZ, 0x2, R21 ;  /* 0x00000002ff067819 */ /* 0x004fe20000011615 */
[----:B------:R-:W-:-:S03]  /*08b0*/  VIADD R20, R20, 0x587c5 ;  /* 0x000587c514147836 */ /* 0x000fc60000000000 */
[----:B------:R-:W-:Y:S01]  /*08c0*/  LOP3.LUT R6, R6, R21, RZ, 0x3c, !PT ;  /* 0x0000001506067212 */ /* 0x000fe200078e3cff */
[----:B---3--:R-:W-:Y:S01]  /*08d0*/  IMAD.SHL.U32 R15, R11, 0x10, RZ ;  /* 0x000000100b0f7824 */ /* 0x008fe200078e00ff */
[----:B------:R-:W-:Y:S02]  /*08e0*/  MOV R16, R11 ;  /* 0x0000000b00107202 */ /* 0x000fe40000000f00 */
[----:B------:R-:W-:Y:S01]  /*08f0*/  SHF.L.U32 R14, R6, 0x1, RZ ;  /* 0x00000001060e7819 */ /* 0x000fe200000006ff */
[----:B----4-:R-:W-:-:S03]  /*0900*/  IMAD.MOV.U32 R21, RZ, RZ, R8 ;  /* 0x000000ffff157224 */ /* 0x010fc600078e0008 */
[----:B------:R-:W-:Y:S01]  /*0910*/  LOP3.LUT R6, R6, R14, R15, 0x96, !PT ;  /* 0x0000000e06067212 */ /* 0x000fe200078e960f */
[----:B------:R-:W-:Y:S01]  /*0920*/  IMAD.WIDE R14, R0, 0x4, R12 ;  /* 0x00000004000e7825 */ /* 0x000fe200078e020c */
[----:B------:R2:W-:Y:S02]  /*0930*/  STG.E.64 desc[UR4][R2.64], R20 ;  /* 0x0000001402007986 */ /* 0x0005e4000c101b04 */
[----:B0-----:R-:W-:Y:S01]  /*0940*/  LOP3.LUT R17, R6, R11, RZ, 0x3c, !PT ;  /* 0x0000000b06117212 */ /* 0x001fe200078e3cff */
[----:B------:R-:W-:Y:S02]  /*0950*/  IMAD.MOV.U32 R13, RZ, RZ, R10 ;  /* 0x000000ffff0d7224 */ /* 0x000fe400078e000a */
[----:B------:R-:W-:Y:S01]  /*0960*/  IMAD.MOV.U32 R12, RZ, RZ, R9 ;  /* 0x000000ffff0c7224 */ /* 0x000fe200078e0009 */
[----:B------:R-:W-:Y:S01]  /*0970*/  IADD3 R9, PT, PT, R17, R20, RZ ;  /* 0x0000001411097210 */ /* 0x000fe20007ffe0ff */
[----:B------:R2:W-:Y:S04]  /*0980*/  STG.E.64 desc[UR4][R2.64+0x10], R16 ;  /* 0x0000101002007986 */ /* 0x0005e8000c101b04 */
[----:B------:R2:W-:Y:S04]  /*0990*/  STG.E.64 desc[UR4][R2.64+0x8], R12 ;  /* 0x0000080c02007986 */ /* 0x0005e8000c101b04 */
[----:B------:R2:W-:Y:S01]  /*09a0*/  STG.E desc[UR4][R14.64], R9 ;  /* 0x000000090e007986 */ /* 0x0005e2000c101904 */
[----:B------:R-:W-:Y:S05]  /*09b0*/  @!P0 BRA `(.L_x_16) ;  /* 0xfffffff800b48947 */ /* 0x000fea000383ffff */
[----:B------:R-:W-:Y:S05]  /*09c0*/  EXIT ;  /* 0x000000000000794d */ /* 0x000fea0003800000 */
.L_x_17:
        /* <DEDUP_REMOVED lines=11> */
.L_x_28:


//--------------------- .text._Z11init_statesP17curandStateXORWOWj --------------------------
	.section	.text._Z11init_statesP17curandStateXORWOWj,"ax",@progbits
	.align	128
        .global         _Z11init_statesP17curandStateXORWOWj
        .type           _Z11init_statesP17curandStateXORWOWj,@function
        .size           _Z11init_statesP17curandStateXORWOWj,(.L_x_29 - _Z11init_statesP17curandStateXORWOWj)
        .other          _Z11init_statesP17curandStateXORWOWj,@"STO_CUDA_ENTRY STV_DEFAULT"
_Z11init_statesP17curandStateXORWOWj:
.text._Z11init_statesP17curandStateXORWOWj:
[----:B------:R-:W-:Y:S01]  /*0000*/  LDC R1, c[0x0][0x37c] ;  /* 0x0000df00ff017b82 */ /* 0x000fe20000000800 */
[----:B------:R-:W0:Y:S07]  /*0010*/  S2R R2, SR_TID.X ;  /* 0x0000000000027919 */ /* 0x000e2e0000002100 */
[----:B------:R-:W1:Y:S01]  /*0020*/  LDC R0, c[0x0][0x388] ;  /* 0x0000e200ff007b82 */ /* 0x000e620000000800 */
[----:B------:R-:W2:Y:S01]  /*0030*/  LDCU.64 UR4, c[0x0][0x358] ;  /* 0x00006b00ff0477ac */ /* 0x000ea20008000a00 */
[----:B------:R-:W-:Y:S01]  /*0040*/  IMAD.MOV.U32 R5, RZ, RZ, -0x75bd8fc ;  /* 0xf8a42704ff057424 */ /* 0x000fe200078e00ff */
[----:B------:R-:W-:Y:S01]  /*0050*/  BSSY.RECONVERGENT B0, `(.L_x_18) ;  /* 0x00000e2000007945 */ /* 0x000fe20003800200 */
[----:B------:R-:W-:-:S04]  /*0060*/  IMAD.MOV.U32 R8, RZ, RZ, -0x23270784 ;  /* 0xdcd8f87cff087424 */ /* 0x000fc800078e00ff */
[----:B------:R-:W0:Y:S08]  /*0070*/  S2UR UR6, SR_CTAID.X ;  /* 0x00000000000679c3 */ /* 0x000e300000002500 */
[----:B------:R-:W0:Y:S08]  /*0080*/  LDC R13, c[0x0][0x360] ;  /* 0x0000d800ff0d7b82 */ /* 0x000e300000000800 */
[----:B------:R-:W3:Y:S01]  /*0090*/  LDC.64 R6, c[0x0][0x380] ;  /* 0x0000e000ff067b82 */ /* 0x000ee20000000a00 */
[----:B-1----:R-:W-:-:S05]  /*00a0*/  LOP3.LUT R0, R0, 0xaad26b49, RZ, 0x3c, !PT ;  /* 0xaad26b4900007812 */ /* 0x002fca00078e3cff */
[----:B------:R-:W-:-:S04]  /*00b0*/  IMAD R0, R0, 0x4182bed5, RZ ;  /* 0x4182bed500007824 */ /* 0x000fc800078e02ff */
[C---:B------:R-:W-:Y:S01]  /*00c0*/  VIADD R3, R0.reuse, 0x75bcd15 ;  /* 0x075bcd1500037836 */ /* 0x040fe20000000000 */
[C---:B------:R-:W-:Y:S01]  /*00d0*/  LOP3.LUT R4, R0.reuse, 0x159a55e5, RZ, 0x3c, !PT ;  /* 0x159a55e500047812 */ /* 0x040fe200078e3cff */
[C---:B------:R-:W-:Y:S02]  /*00e0*/  VIADD R9, R0.reuse, 0x583f19 ;  /* 0x00583f1900097836 */ /* 0x040fe40000000000 */
[----:B0-----:R-:W-:Y:S02]  /*00f0*/  IMAD R13, R13, UR6, R2 ;  /* 0x000000060d0d7c24 */ /* 0x001fe4000f8e0202 */
[----:B------:R-:W-:-:S03]  /*0100*/  VIADD R2, R0, 0xd9f6dc18 ;  /* 0xd9f6dc1800027836 */ /* 0x000fc60000000000 */
[C---:B------:R-:W-:Y:S01]  /*0110*/  ISETP.NE.AND P0, PT, R13.reuse, RZ, PT ;  /* 0x000000ff0d00720c */ /* 0x040fe20003f05270 */
[----:B---3--:R-:W-:-:S05]  /*0120*/  IMAD.WIDE R6, R13, 0x30, R6 ;  /* 0x000000300d067825 */ /* 0x008fca00078e0206 */
[----:B--2---:R0:W-:Y:S04]  /*0130*/  STG.E.64 desc[UR4][R6.64], R2 ;  /* 0x0000000206007986 */ /* 0x0041e8000c101b04 */
[----:B------:R0:W-:Y:S04]  /*0140*/  STG.E.64 desc[UR4][R6.64+0x8], R4 ;  /* 0x0000080406007986 */ /* 0x0001e8000c101b04 */
[----:B------:R0:W-:Y:S01]  /*0150*/  STG.E.64 desc[UR4][R6.64+0x10], R8 ;  /* 0x0000100806007986 */ /* 0x0001e2000c101b04 */
[----:B------:R-:W-:Y:S05]  /*0160*/  @!P0 BRA `(.L_x_19) ;  /* 0x0000000c00408947 */ /* 0x000fea0003800000 */
[----:B------:R-:W-:Y:S01]  /*0170*/  SHF.R.S32.HI R0, RZ, 0x1f, R13 ;  /* 0x0000001fff007819 */ /* 0x000fe2000001140d */
[----:B------:R-:W-:-:S07]  /*0180*/  IMAD.MOV.U32 R12, RZ, RZ, RZ ;  /* 0x000000ffff0c7224 */ /* 0x000fce00078e00ff */
.L_x_25:
[----:B0-----:R-:W-:Y:S01]  /*0190*/  LOP3.LUT R2, R13, 0x3, RZ, 0xc0, !PT ;  /* 0x000000030d027812 */ /* 0x001fe200078ec0ff */
[----:B------:R-:W-:Y:S03]  /*01a0*/  BSSY.RECONVERGENT B1, `(.L_x_20) ;  /* 0x00000c6000017945 */ /* 0x000fe60003800200 */
[----:B------:R-:W-:-:S04]  /*01b0*/  ISETP.NE.U32.AND P0, PT, R2, RZ, PT ;  /* 0x000000ff0200720c */ /* 0x000fc80003f05070 */
[----:B------:R-:W-:-:S13]  /*01c0*/  ISETP.NE.AND.EX P0, PT, RZ, RZ, PT, P0 ;  /* 0x000000ffff00720c */ /* 0x000fda0003f05300 */
[----:B------:R-:W-:Y:S05]  /*01d0*/  @!P0 BRA `(.L_x_21) ;  /* 0x0000000c00088947 */ /* 0x000fea0003800000 */
[----:B------:R-:W0:Y:S01]  /*01e0*/  LDC.64 R8, c[0x4][RZ] ;  /* 0x01000000ff087b82 */ /* 0x000e220000000a00 */
[----:B------:R-:W-:Y:S02]  /*01f0*/  IMAD.MOV.U32 R14, RZ, RZ, RZ ;  /* 0x000000ffff0e7224 */ /* 0x000fe400078e00ff */
[----:B0-----:R-:W-:-:S07]  /*0200*/  IMAD.WIDE.U32 R8, R12, 0xc80, R8 ;  /* 0x00000c800c087825 */ /* 0x001fce00078e0008 */
.L_x_24:
[----:B0-----:R-:W-:Y:S01]  /*0210*/  IMAD.MOV.U32 R15, RZ, RZ, RZ ;  /* 0x000000ffff0f7224 */ /* 0x001fe200078e00ff */
[----:B------:R-:W-:Y:S01]  /*0220*/  CS2R R2, SRZ ;  /* 0x0000000000027805 */ /* 0x000fe2000001ff00 */
[----:B------:R-:W-:Y:S01]  /*0230*/  IMAD.MOV.U32 R17, RZ, RZ, RZ ;  /* 0x000000ffff117224 */ /* 0x000fe200078e00ff */
[----:B------:R-:W-:-:S07]  /*0240*/  CS2R R4, SRZ ;  /* 0x0000000000047805 */ /* 0x000fce000001ff00 */
.L_x_23:
[----:B------:R-:W-:-:S05]  /*0250*/  IMAD.WIDE.U32 R10, R17, 0x4, R6 ;  /* 0x00000004110a7825 */ /* 0x000fca00078e0006 */
[----:B------:R0:W5:Y:S01]  /*0260*/  LDG.E R16, desc[UR4][R10.64+0x4] ;  /* 0x000004040a107981 */ /* 0x000162000c1e1900 */
[----:B------:R-:W-:-:S07]  /*0270*/  IMAD.MOV.U32 R19, RZ, RZ, RZ ;  /* 0x000000ffff137224 */ /* 0x000fce00078e00ff */
.L_x_22:
[----:B-----5:R-:W-:Y:S01]  /*0280*/  SHF.R.U32.HI R24, RZ, R19, R16 ;  /* 0x00000013ff187219 */ /* 0x020fe20000011610 */
[----:B0-----:R-:W-:-:S03]  /*0290*/  IMAD.SHL.U32 R10, R17, 0x20, RZ ;  /* 0x00000020110a7824 */ /* 0x001fc600078e00ff */
[----:B------:R-:W-:Y:S01]  /*02a0*/  LOP3.LUT R11, R24, 0x1, RZ, 0xc0, !PT ;  /* 0x00000001180b7812 */ /* 0x000fe200078ec0ff */
[----:B------:R-:W-:-:S03]  /*02b0*/  IMAD.IADD R10, R10, 0x1, R19 ;  /* 0x000000010a0a7824 */ /* 0x000fc600078e0213 */
[----:B------:R-:W-:Y:S01]  /*02c0*/  ISETP.NE.U32.AND P0, PT, R11, 0x1, PT ;  /* 0x000000010b00780c */ /* 0x000fe20003f05070 */
[----:B------:R-:W-:-:S03]  /*02d0*/  IMAD R11, R10, 0x5, RZ ;  /* 0x000000050a0b7824 */ /* 0x000fc600078e02ff */
[----:B------:R-:W-:Y:S01]  /*02e0*/  R2P PR, R24, 0x7e ;  /* 0x0000007e18007804 */ /* 0x000fe20000000000 */
[----:B------:R-:W-:-:S08]  /*02f0*/  IMAD.WIDE.U32 R10, R11, 0x4, R8 ;  /* 0x000000040b0a7825 */ /* 0x000fd000078e0008 */
[----:B------:R-:W2:Y:S04]  /*0300*/  @!P0 LDG.E R18, desc[UR4][R10.64] ;  /* 0x000000040a128981 */ /* 0x000ea8000c1e1900 */
[----:B------:R-:W3:Y:S04]  /*0310*/  @!P0 LDG.E R20, desc[UR4][R10.64+0x10] ;  /* 0x000010040a148981 */ /* 0x000ee8000c1e1900 */
[----:B------:R-:W4:Y:S04]  /*0320*/  @P1 LDG.E R22, desc[UR4][R10.64+0x14] ;  /* 0x000014040a161981 */ /* 0x000f28000c1e1900 */
[----:B------:R-:W4:Y:S04]  /*0330*/  @P2 LDG.E R26, desc[UR4][R10.64+0x28] ;  /* 0x000028040a1a2981 */ /* 0x000f28000c1e1900 */
[----:B------:R-:W4:Y:S04]  /*0340*/  @!P0 LDG.E R21, desc[UR4][R10.64+0x4] ;  /* 0x000004040a158981 */ /* 0x000f28000c1e1900 */
[----:B------:R-:W4:Y:S04]  /*0350*/  @!P0 LDG.E R23, desc[UR4][R10.64+0xc] ;  /* 0x00000c040a178981 */ /* 0x000f28000c1e1900 */
[----:B------:R-:W4:Y:S04]  /*0360*/  @P1 LDG.E R25, desc[UR4][R10.64+0x18] ;  /* 0x000018040a191981 */ /* 0x000f28000c1e1900 */
[----:B------:R-:W4:Y:S04]  /*0370*/  @P3 LDG.E R28, desc[UR4][R10.64+0x3c] ;  /* 0x00003c040a1c3981 */ /* 0x000f28000c1e1900 */
[----:B------:R-:W4:Y:S01]  /*0380*/  @P6 LDG.E R27, desc[UR4][R10.64+0x7c] ;  /* 0x00007c040a1b6981 */ /* 0x000f22000c1e1900 */
[----:B--2---:R-:W-:-:S03]  /*0390*/  @!P0 LOP3.LUT R15, R15, R18, RZ, 0x3c, !PT ;  /* 0x000000120f0f8212 */ /* 0x004fc600078e3cff */
[----:B------:R-:W2:Y:S01]  /*03a0*/  @!P0 LDG.E R18, desc[UR4][R10.64+0x8] ;  /* 0x000008040a128981 */ /* 0x000ea2000c1e1900 */
[----:B---3--:R-:W-:-:S03]  /*03b0*/  @!P0 LOP3.LUT R3, R3, R20, RZ, 0x3c, !PT ;  /* 0x0000001403038212 */ /* 0x008fc600078e3cff */
[----:B------:R-:W3:Y:S01]  /*03c0*/  @P1 LDG.E R20, desc[UR4][R10.64+0x24] ;  /* 0x000024040a141981 */ /* 0x000ee2000c1e1900 */
[----:B----4-:R-:W-:-:S03]  /*03d0*/  @P1 LOP3.LUT R15, R15, R22, RZ, 0x3c, !PT ;  /* 0x000000160f0f1212 */ /* 0x010fc600078e3cff */
[----:B------:R-:W4:Y:S01]  /*03e0*/  @P2 LDG.E R22, desc[UR4][R10.64+0x38] ;  /* 0x000038040a162981 */ /* 0x000f22000c1e1900 */
[----:B------:R-:W-:-:S03]  /*03f0*/  @P2 LOP3.LUT R15, R15, R26, RZ, 0x3c, !PT ;  /* 0x0000001a0f0f2212 */ /* 0x000fc600078e3cff */
[----:B------:R-:W4:Y:S01]  /*0400*/  @P4 LDG.E R26, desc[UR4][R10.64+0x50] ;  /* 0x000050040a1a4981 */ /* 0x000f22000c1e1900 */
[----:B------:R-:W-:-:S03]  /*0410*/  @!P0 LOP3.LUT R4, R4, R21, RZ, 0x3c, !PT ;  /* 0x0000001504048212 */ /* 0x000fc600078e3cff */
[----:B------:R-:W4:Y:S01]  /*0420*/  @P1 LDG.E R21, desc[UR4][R10.64+0x20] ;  /* 0x000020040a151981 */ /* 0x000f22000c1e1900 */
[----:B------:R-:W-:-:S03]  /*0430*/  @!P0 LOP3.LUT R2, R2, R23, RZ, 0x3c, !PT ;  /* 0x0000001702028212 */ /* 0x000fc600078e3cff */
[----:B------:R-:W4:Y:S01]  /*0440*/  @P2 LDG.E R23, desc[UR4][R10.64+0x2c] ;  /* 0x00002c040a172981 */ /* 0x000f22000c1e1900 */
[----:B------:R-:W-:-:S03]  /*0450*/  @P1 LOP3.LUT R4, R4, R25, RZ, 0x3c, !PT ;  /* 0x0000001904041212 */ /* 0x000fc600078e3cff */
[----:B------:R-:W4:Y:S01]  /*0460*/  @P2 LDG.E R25, desc[UR4][R10.64+0x34] ;  /* 0x000034040a192981 */ /* 0x000f22000c1e1900 */
[----:B--2---:R-:W-:-:S03]  /*0470*/  @!P0 LOP3.LUT R5, R5, R18, RZ, 0x3c, !PT ;  /* 0x0000001205058212 */ /* 0x004fc600078e3cff */
[----:B------:R-:W2:Y:S01]  /*0480*/  @P1 LDG.E R18, desc[UR4][R10.64+0x1c] ;  /* 0x00001c040a121981 */ /* 0x000ea2000c1e1900 */
[----:B---3--:R-:W-:-:S03]  /*0490*/  @P1 LOP3.LUT R3, R3, R20, RZ, 0x3c, !PT ;  /* 0x0000001403031212 */ /* 0x008fc600078e3cff */
[----:B------:R-:W3:Y:S01]  /*04a0*/  @P2 LDG.E R20, desc[UR4][R10.64+0x30] ;  /* 0x000030040a142981 */ /* 0x000ee2000c1e1900 */
[----:B----4-:R-:W-:-:S03]  /*04b0*/  @P2 LOP3.LUT R3, R3, R22, RZ, 0x3c, !PT ;  /* 0x0000001603032212 */ /* 0x010fc600078e3cff */
[----:B------:R-:W4:Y:S01]  /*04c0*/  @P3 LDG.E R22, desc[UR4][R10.64+0x4c] ;  /* 0x00004c040a163981 */ /* 0x000f22000c1e1900 */
[----:B------:R-:W-:-:S04]  /*04d0*/  @P3 LOP3.LUT R15, R15, R28, RZ, 0x3c, !PT ;  /* 0x0000001c0f0f3212 */ /* 0x000fc800078e3cff */
[----:B------:R-:W-:Y:S02]  /*04e0*/  @P4 LOP3.LUT R15, R15, R26, RZ, 0x3c, !PT ;  /* 0x0000001a0f0f4212 */ /* 0x000fe400078e3cff */
[----:B------:R-:W-:Y:S01]  /*04f0*/  @P1 LOP3.LUT R2, R2, R21, RZ, 0x3c, !PT ;  /* 0x0000001502021212 */ /* 0x000fe200078e3cff */
[----:B------:R-:W4:Y:S04]  /*0500*/  @P5 LDG.E R26, desc[UR4][R10.64+0x64] ;  /* 0x000064040a1a5981 */ /* 0x000f28000c1e1900 */
[----:B------:R-:W4:Y:S01]  /*0510*/  @P3 LDG.E R21, desc[UR4][R10.64+0x40] ;  /* 0x000040040a153981 */ /* 0x000f22000c1e1900 */
[----:B------:R-:W-:Y:S02]  /*0520*/  @P2 LOP3.LUT R4, R4, R23, RZ, 0x3c, !PT ;  /* 0x0000001704042212 */ /* 0x000fe400078e3cff */
[----:B------:R-:W-:Y:S01]  /*0530*/  @P2 LOP3.LUT R2, R2, R25, RZ, 0x3c, !PT ;  /* 0x0000001902022212 */ /* 0x000fe200078e3cff */
[----:B------:R-:W4:Y:S04]  /*0540*/  @P3 LDG.E R23, desc[UR4][R10.64+0x48] ;  /* 0x000048040a173981 */ /* 0x000f28000c1e1900 */
[----:B------:R-:W4:Y:S01]  /*0550*/  @P4 LDG.E R25, desc[UR4][R10.64+0x54] ;  /* 0x000054040a194981 */ /* 0x000f22000c1e1900 */
[----:B--2---:R-:W-:-:S03]  /*0560*/  @P1 LOP3.LUT R5, R5, R18, RZ, 0x3c, !PT ;  /* 0x0000001205051212 */ /* 0x004fc600078e3cff */
[----:B------:R-:W2:Y:S01]  /*0570*/  @P3 LDG.E R18, desc[UR4][R10.64+0x44] ;  /* 0x000044040a123981 */ /* 0x000ea2000c1e1900 */
[----:B---3--:R-:W-:-:S03]  /*0580*/  @P2 LOP3.LUT R5, R5, R20, RZ, 0x3c, !PT ;  /* 0x0000001405052212 */ /* 0x008fc600078e3cff */
[----:B------:R-:W3:Y:S01]  /*0590*/  @P4 LDG.E R20, desc[UR4][R10.64+0x58] ;  /* 0x000058040a144981 */ /* 0x000ee2000c1e1900 */
[----:B----4-:R-:W-:-:S03]  /*05a0*/  @P3 LOP3.LUT R3, R3, R22, RZ, 0x3c, !PT ;  /* 0x0000001603033212 */ /* 0x010fc600078e3cff */
[----:B------:R-:W4:Y:S01]  /*05b0*/  @P4 LDG.E R22, desc[UR4][R10.64+0x60] ;  /* 0x000060040a164981 */ /* 0x000f22000c1e1900 */
[----:B------:R-:W-:Y:S02]  /*05c0*/  LOP3.LUT P0, RZ, R24, 0x80, RZ, 0xc0, !PT ;  /* 0x0000008018ff7812 */ /* 0x000fe4000780c0ff */
[----:B------:R-:W-:Y:S02]  /*05d0*/  @P5 LOP3.LUT R15, R15, R26, RZ, 0x3c, !PT ;  /* 0x0000001a0f0f5212 */ /* 0x000fe400078e3cff */
[----:B------:R-:W4:Y:S01]  /*05e0*/  @P6 LDG.E R26, desc[UR4][R10.64+0x78] ;  /* 0x000078040a1a6981 */ /* 0x000f22000c1e1900 */
[----:B------:R-:W-:-:S03]  /*05f0*/  @P3 LOP3.LUT R4, R4, R21, RZ, 0x3c, !PT ;  /* 0x0000001504043212 */ /* 0x000fc600078e3cff */
[----:B------:R-:W4:Y:S01]  /*0600*/  @P4 LDG.E R21, desc[UR4][R10.64+0x5c] ;  /* 0x00005c040a154981 */ /* 0x000f22000c1e1900 */
[----:B------:R-:W-:-:S03]  /*0610*/  @P3 LOP3.LUT R2, R2, R23, RZ, 0x3c, !PT ;  /* 0x0000001702023212 */ /* 0x000fc600078e3cff */
[----:B------:R-:W4:Y:S01]  /*0620*/  @P5 LDG.E R23, desc[UR4][R10.64+0x68] ;  /* 0x000068040a175981 */ /* 0x000f22000c1e1900 */
[----:B------:R-:W-:-:S03]  /*0630*/  @P4 LOP3.LUT R4, R4, R25, RZ, 0x3c, !PT ;  /* 0x0000001904044212 */ /* 0x000fc600078e3cff */
[----:B------:R-:W4:Y:S01]  /*0640*/  @P5 LDG.E R25, desc[UR4][R10.64+0x70] ;  /* 0x000070040a195981 */ /* 0x000f22000c1e1900 */
[----:B--2---:R-:W-:-:S03]  /*0650*/  @P3 LOP3.LUT R5, R5, R18, RZ, 0x3c, !PT ;  /* 0x0000001205053212 */ /* 0x004fc600078e3cff */
[----:B------:R-:W2:Y:S01]  /*0660*/  @P5 LDG.E R18, desc[UR4][R10.64+0x6c] ;  /* 0x00006c040a125981 */ /* 0x000ea2000c1e1900 */
[----:B---3--:R-:W-:-:S03]  /*0670*/  @P4 LOP3.LUT R5, R5, R20, RZ, 0x3c, !PT ;  /* 0x0000001405054212 */ /* 0x008fc600078e3cff */
[----:B------:R-:W3:Y:S01]  /*0680*/  @P5 LDG.E R20, desc[UR4][R10.64+0x74] ;  /* 0x000074040a145981 */ /* 0x000ee2000c1e1900 */
[----:B----4-:R-:W-:-:S03]  /*0690*/  @P4 LOP3.LUT R3, R3, R22, RZ, 0x3c, !PT ;  /* 0x0000001603034212 */ /* 0x010fc600078e3cff */
[----:B------:R-:W4:Y:S01]  /*06a0*/  @P0 LDG.E R22, desc[UR4][R10.64+0x8c] ;  /* 0x00008c040a160981 */ /* 0x000f22000c1e1900 */
[----:B------:R-:W-:-:S03]  /*06b0*/  @P6 LOP3.LUT R15, R15, R26, RZ, 0x3c, !PT ;  /* 0x0000001a0f0f6212 */ /* 0x000fc600078e3cff */
        /* <DEDUP_REMOVED lines=13> */
[----:B------:R-:W-:Y:S02]  /*0790*/  @P6 LOP3.LUT R4, R4, R27, RZ, 0x3c, !PT ;  /* 0x0000001b04046212 */ /* 0x000fe400078e3cff */
[----:B------:R-:W-:Y:S02]  /*07a0*/  @P6 LOP3.LUT R2, R2, R21, RZ, 0x3c, !PT ;  /* 0x0000001502026212 */ /* 0x000fe400078e3cff */
[----:B------:R-:W-:Y:S02]  /*07b0*/  @P0 LOP3.LUT R4, R4, R23, RZ, 0x3c, !PT ;  /* 0x0000001704040212 */ /* 0x000fe400078e3cff */
[----:B------:R-:W-:Y:S02]  /*07c0*/  @P0 LOP3.LUT R2, R2, R25, RZ, 0x3c, !PT ;  /* 0x0000001902020212 */ /* 0x000fe400078e3cff */
[----:B--2---:R-:W-:Y:S02]  /*07d0*/  @P6 LOP3.LUT R5, R5, R18, RZ, 0x3c, !PT ;  /* 0x0000001205056212 */ /* 0x004fe400078e3cff */
[----:B---3--:R-:W-:-:S02]  /*07e0*/  @P6 LOP3.LUT R3, R3, R20, RZ, 0x3c, !PT ;  /* 0x0000001403036212 */ /* 0x008fc400078e3cff */
[----:B----4-:R-:W-:Y:S02]  /*07f0*/  @P0 LOP3.LUT R5, R5, R22, RZ, 0x3c, !PT ;  /* 0x0000001605050212 */ /* 0x010fe400078e3cff */
[----:B------:R-:W-:Y:S02]  /*0800*/  @P0 LOP3.LUT R3, R3, R26, RZ, 0x3c, !PT ;  /* 0x0000001a03030212 */ /* 0x000fe400078e3cff */
[----:B------:R-:W-:-:S13]  /*0810*/  R2P PR, R24.B1, 0x7f ;  /* 0x0000007f18007804 */ /* 0x000fda0000001000 */
[----:B------:R-:W2:Y:S04]  /*0820*/  @P0 LDG.E R18, desc[UR4][R10.64+0xa0] ;  /* 0x0000a0040a120981 */ /* 0x000ea8000c1e1900 */
[----:B------:R-:W3:Y:S04]  /*0830*/  @P1 LDG.E R22, desc[UR4][R10.64+0xb4] ;  /* 0x0000b4040a161981 */ /* 0x000ee8000c1e1900 */
[----:B------:R-:W4:Y:S04]  /*0840*/  @P2 LDG.E R26, desc[UR4][R10.64+0xc8] ;  /* 0x0000c8040a1a2981 */ /* 0x000f28000c1e1900 */
[----:B------:R-:W4:Y:S04]  /*0850*/  @P3 LDG.E R28, desc[UR4][R10.64+0xdc] ;  /* 0x0000dc040a1c3981 */ /* 0x000f28000c1e1900 */
[----:B------:R-:W4:Y:S04]  /*0860*/  @P0 LDG.E R23, desc[UR4][R10.64+0xa4] ;  /* 0x0000a4040a170981 */ /* 0x000f28000c1e1900 */
[----:B------:R-:W4:Y:S04]  /*0870*/  @P0 LDG.E R20, desc[UR4][R10.64+0xa8] ;  /* 0x0000a8040a140981 */ /* 0x000f28000c1e1900 */
[----:B------:R-:W4:Y:S04]  /*0880*/  @P4 LDG.E R25, desc[UR4][R10.64+0xf0] ;  /* 0x0000f0040a194981 */ /* 0x000f28000c1e1900 */
        /* <DEDUP_REMOVED lines=21> */
[----:B------:R-:W-:Y:S02]  /*09e0*/  LOP3.LUT P0, RZ, R24, 0x8000, RZ, 0xc0, !PT ;  /* 0x0000800018ff7812 */ /* 0x000fe4000780c0ff */
[----:B----4-:R-:W-:Y:S01]  /*09f0*/  @P5 LOP3.LUT R15, R15, R26, RZ, 0x3c, !PT ;  /* 0x0000001a0f0f5212 */ /* 0x010fe200078e3cff */
[----:B------:R-:W4:Y:S04]  /*0a00*/  @P3 LDG.E R24, desc[UR4][R10.64+0xe4] ;  /* 0x0000e4040a183981 */ /* 0x000f28000c1e1900 */
[----:B------:R-:W2:Y:S01]  /*0a10*/  @P6 LDG.E R26, desc[UR4][R10.64+0x118] ;  /* 0x000118040a1a6981 */ /* 0x000ea2000c1e1900 */
        /* <DEDUP_REMOVED lines=8> */
[----:B---3--:R-:W-:-:S03]  /*0aa0*/  @P2 LOP3.LUT R3, R3, R22, RZ, 0x3c, !PT ;  /* 0x0000001603032212 */ /* 0x008fc600078e3cff */
[----:B------:R-:W3:Y:S01]  /*0ab0*/  @P4 LDG.E R22, desc[UR4][R10.64+0x100] ;  /* 0x000100040a164981 */ /* 0x000ee2000c1e1900 */
[----:B--2---:R-:W-:-:S03]  /*0ac0*/  @P6 LOP3.LUT R15, R15, R26, RZ, 0x3c, !PT ;  /* 0x0000001a0f0f6212 */ /* 0x004fc600078e3cff */
[----:B------:R-:W2:Y:S01]  /*0ad0*/  @P0 LDG.E R26, desc[UR4][R10.64+0x12c] ;  /* 0x00012c040a1a0981 */ /* 0x000ea2000c1e1900 */
[----:B----4-:R-:W-:-:S03]  /*0ae0*/  @P2 LOP3.LUT R2, R2, R23, RZ, 0x3c, !PT ;  /* 0x0000001702022212 */ /* 0x010fc600078e3cff */
[----:B------:R-:W4:Y:S01]  /*0af0*/  @P4 LDG.E R23, desc[UR4][R10.64+0xfc] ;  /* 0x0000fc040a174981 */ /* 0x000f22000c1e1900 */
[----:B------:R-:W-:-:S03]  /*0b00*/  @P2 LOP3.LUT R5, R5, R20, RZ, 0x3c, !PT ;  /* 0x0000001405052212 */ /* 0x000fc600078e3cff */
[----:B------:R-:W4:Y:S01]  /*0b10*/  @P4 LDG.E R20, desc[UR4][R10.64+0xf8] ;  /* 0x0000f8040a144981 */ /* 0x000f22000c1e1900 */
[----:B------:R-:W-:Y:S02]  /*0b20*/  @P3 LOP3.LUT R2, R2, R27, RZ, 0x3c, !PT ;  /* 0x0000001b02023212 */ /* 0x000fe400078e3cff */
[----:B------:R-:W-:Y:S01]  /*0b30*/  @P3 LOP3.LUT R4, R4, R25, RZ, 0x3c, !PT ;  /* 0x0000001904043212 */ /* 0x000fe200078e3cff */
[----:B------:R-:W4:Y:S01]  /*0b40*/  @P5 LDG.E R27, desc[UR4][R10.64+0x110] ;  /* 0x000110040a1b5981 */ /* 0x000f22000c1e1900 */
[----:B------:R-:W-:-:S03]  /*0b50*/  @P3 LOP3.LUT R5, R5, R24, RZ, 0x3c, !PT ;  /* 0x0000001805053212 */ /* 0x000fc600078e3cff */
[----:B------:R-:W4:Y:S04]  /*0b60*/  @P5 LDG.E R25, desc[UR4][R10.64+0x108] ;  /* 0x000108040a195981 */ /* 0x000f28000c1e1900 */
        /* <DEDUP_REMOVED lines=19> */
[----:B------:R-:W-:-:S05]  /*0ca0*/  VIADD R19, R19, 0x10 ;  /* 0x0000001013137836 */ /* 0x000fca0000000000 */
[----:B------:R-:W-:Y:S02]  /*0cb0*/  ISETP.NE.AND P1, PT, R19, 0x20, PT ;  /* 0x000000201300780c */ /* 0x000fe40003f25270 */
[----:B------:R-:W-:Y:S02]  /*0cc0*/  @P5 LOP3.LUT R3, R3, R18, RZ, 0x3c, !PT ;  /* 0x0000001203035212 */ /* 0x000fe400078e3cff */
[----:B------:R-:W-:Y:S02]  /*0cd0*/  @P6 LOP3.LUT R4, R4, R21, RZ, 0x3c, !PT ;  /* 0x0000001504046212 */ /* 0x000fe400078e3cff */
[----:B---3--:R-:W-:-:S04]  /*0ce0*/  @P6 LOP3.LUT R3, R3, R22, RZ, 0x3c, !PT ;  /* 0x0000001603036212 */ /* 0x008fc800078e3cff */
[----:B--2---:R-:W-:Y:S02]  /*0cf0*/  @P0 LOP3.LUT R3, R3, R26, RZ, 0x3c, !PT ;  /* 0x0000001a03030212 */ /* 0x004fe400078e3cff */
[----:B----4-:R-:W-:Y:S02]  /*0d00*/  @P6 LOP3.LUT R2, R2, R23, RZ, 0x3c, !PT ;  /* 0x0000001702026212 */ /* 0x010fe400078e3cff */
[----:B------:R-:W-:Y:S02]  /*0d10*/  @P6 LOP3.LUT R5, R5, R20, RZ, 0x3c, !PT ;  /* 0x0000001405056212 */ /* 0x000fe400078e3cff */
[----:B------:R-:W-:Y:S02]  /*0d20*/  @P0 LOP3.LUT R2, R2, R27, RZ, 0x3c, !PT ;  /* 0x0000001b02020212 */ /* 0x000fe400078e3cff */
[----:B------:R-:W-:Y:S02]  /*0d30*/  @P0 LOP3.LUT R4, R4, R25, RZ, 0x3c, !PT ;  /* 0x0000001904040212 */ /* 0x000fe400078e3cff */
[----:B------:R-:W-:Y:S01]  /*0d40*/  @P0 LOP3.LUT R5, R5, R24, RZ, 0x3c, !PT ;  /* 0x0000001805050212 */ /* 0x000fe200078e3cff */
[----:B------:R-:W-:Y:S06]  /*0d50*/  @P1 BRA `(.L_x_22) ;  /* 0xfffffff400481947 */ /* 0x000fec000383ffff */
[----:B------:R-:W-:-:S05]  /*0d60*/  VIADD R17, R17, 0x1 ;  /* 0x0000000111117836 */ /* 0x000fca0000000000 */
[----:B------:R-:W-:-:S13]  /*0d70*/  ISETP.NE.AND P0, PT, R17, 0x5, PT ;  /* 0x000000051100780c */ /* 0x000fda0003f05270 */
[----:B------:R-:W-:Y:S05]  /*0d80*/  @P0 BRA `(.L_x_23) ;  /* 0xfffffff400300947 */ /* 0x000fea000383ffff */
[----:B------:R0:W-:Y:S01]  /*0d90*/  STG.E.64 desc[UR4][R6.64+0x8], R4 ;  /* 0x0000080406007986 */ /* 0x0001e2000c101b04 */
[----:B------:R-:W-:Y:S01]  /*0da0*/  VIADD R14, R14, 0x1 ;  /* 0x000000010e0e7836 */ /* 0x000fe20000000000 */
[----:B------:R-:W-:Y:S02]  /*0db0*/  LOP3.LUT R11, R13, 0x3, RZ, 0xc0, !PT ;  /* 0x000000030d0b7812 */ /* 0x000fe400078ec0ff */
[----:B------:R0:W-:Y:S02]  /*0dc0*/  STG.E.64 desc[UR4][R6.64+0x10], R2 ;  /* 0x0000100206007986 */ /* 0x0001e4000c101b04 */
[----:B------:R-:W-:Y:S02]  /*0dd0*/  ISETP.GE.U32.AND P0, PT, R14, R11, PT ;  /* 0x0000000b0e00720c */ /* 0x000fe40003f06070 */
[----:B------:R0:W-:Y:S11]  /*0de0*/  STG.E desc[UR4][R6.64+0x4], R15 ;  /* 0x0000040f06007986 */ /* 0x0001f6000c101904 */
[----:B------:R-:W-:Y:S05]  /*0df0*/  @!P0 BRA `(.L_x_24) ;  /* 0xfffffff400048947 */ /* 0x000fea000383ffff */
.L_x_21:
[----:B------:R-:W-:Y:S05]  /*0e00*/  BSYNC.RECONVERGENT B1 ;  /* 0x0000000000017941 */ /* 0x000fea0003800200 */
.L_x_20:
[C---:B------:R-:W-:Y:S01]  /*0e10*/  ISETP.GT.U32.AND P0, PT, R13.reuse, 0x3, PT ;  /* 0x000000030d00780c */ /* 0x040fe20003f04070 */
[----:B------:R-:W-:Y:S01]  /*0e20*/  VIADD R12, R12, 0x1 ;  /* 0x000000010c0c7836 */ /* 0x000fe20000000000 */
[--C-:B------:R-:W-:Y:S02]  /*0e30*/  SHF.R.U64 R13, R13, 0x2, R0.reuse ;  /* 0x000000020d0d7819 */ /* 0x100fe40000001200 */
[----:B------:R-:W-:Y:S02]  /*0e40*/  ISETP.GT.U32.AND.EX P0, PT, R0, RZ, PT, P0 ;  /* 0x000000ff0000720c */ /* 0x000fe40003f04100 */
[----:B------:R-:W-:-:S11]  /*0e50*/  SHF.R.U32.HI R0, RZ, 0x2, R0 ;  /* 0x00000002ff007819 */ /* 0x000fd60000011600 */
[----:B------:R-:W-:Y:S05]  /*0e60*/  @P0 BRA `(.L_x_25) ;  /* 0xfffffff000c80947 */ /* 0x000fea000383ffff */
.L_x_19:
[----:B------:R-:W-:Y:S05]  /*0e70*/  BSYNC.RECONVERGENT B0 ;  /* 0x0000000000007941 */ /* 0x000fea0003800200 */
.L_x_18:
[----:B------:R-:W-:Y:S04]  /*0e80*/  STG.E.64 desc[UR4][R6.64+0x18], RZ ;  /* 0x000018ff06007986 */ /* 0x000fe8000c101b04 */
[----:B------:R-:W-:Y:S04]  /*0e90*/  STG.E desc[UR4][R6.64+0x20], RZ ;  /* 0x000020ff06007986 */ /* 0x000fe8000c101904 */
[----:B------:R-:W-:Y:S01]  /*0ea0*/  STG.E.64 desc[UR4][R6.64+0x28], RZ ;  /* 0x000028ff06007986 */ /* 0x000fe2000c101b04 */
[----:B------:R-:W-:Y:S05]  /*0eb0*/  EXIT ;  /* 0x000000000000794d */ /* 0x000fea0003800000 */
.L_x_26:
        /* <DEDUP_REMOVED lines=12> */
.L_x_29:


//--------------------- .nv.global.init           --------------------------
	.section	.nv.global.init,"aw",@progbits
	.align	4
.nv.global.init:
	.type		mrg32k3aM1SubSeq,@object
	.size		mrg32k3aM1SubSeq,(mrg32k3aM2SubSeq - mrg32k3aM1SubSeq)
mrg32k3aM1SubSeq:
        /*0000*/ 	.byte	0x0b, 0xcc, 0xee, 0x04, 0x73, 0x29, 0x8b, 0x6f, 0xf6, 0x53, 0x03, 0xf6, 0x23, 0xf6, 0xea, 0xda
        /* <DEDUP_REMOVED lines=125> */
	.type		mrg32k3aM2SubSeq,@object
	.size		mrg32k3aM2SubSeq,(mrg32k3aM1 - mrg32k3aM2SubSeq)
mrg32k3aM2SubSeq:
        /* <DEDUP_REMOVED lines=126> */
	.type		mrg32k3aM1,@object
	.size		mrg32k3aM1,(mrg32k3aM1Seq - mrg32k3aM1)
mrg32k3aM1:
        /* <DEDUP_REMOVED lines=144> */
	.type		mrg32k3aM1Seq,@object
	.size		mrg32k3aM1Seq,(mrg32k3aM2 - mrg32k3aM1Seq)
mrg32k3aM1Seq:
        /* <DEDUP_REMOVED lines=144> */
	.type		mrg32k3aM2,@object
	.size		mrg32k3aM2,(mrg32k3aM2Seq - mrg32k3aM2)
mrg32k3aM2:
        /* <DEDUP_REMOVED lines=144> */
	.type		mrg32k3aM2Seq,@object
	.size		mrg32k3aM2Seq,(precalc_xorwow_matrix - mrg32k3aM2Seq)
mrg32k3aM2Seq:
        /* <DEDUP_REMOVED lines=144> */
	.type		precalc_xorwow_matrix,@object
	.size		precalc_xorwow_matrix,(precalc_xorwow_offset_matrix - precalc_xorwow_matrix)
precalc_xorwow_matrix:
        /* <DEDUP_REMOVED lines=6400> */
	.type		precalc_xorwow_offset_matrix,@object
	.size		precalc_xorwow_offset_matrix,(.L_1 - precalc_xorwow_offset_matrix)
precalc_xorwow_offset_matrix:
        /* <DEDUP_REMOVED lines=6400> */
.L_1:


//--------------------- .nv.shared.reserved.0     --------------------------
	.section	.nv.shared.reserved.0,"aw",@nobits
	.weak		__nv_reservedSMEM_offset_0_alias
	.size		__nv_reservedSMEM_offset_0_alias, 0, 64
	.other		__nv_reservedSMEM_offset_0_alias,@"STO_CUDA_RESERVED_SHARED STV_DEFAULT"
__nv_reservedSMEM_offset_0_alias:
	.zero		0
	.zero		64


//--------------------- .nv.constant0._Z5benchiPjS_ --------------------------
	.section	.nv.constant0._Z5benchiPjS_,"a",@progbits
	.sectionflags	@""
	.align	4
.nv.constant0._Z5benchiPjS_:
	.zero		920


//--------------------- .nv.constant0._Z10init_cacheiP17curandStateXORWOWPj --------------------------
	.section	.nv.constant0._Z10init_cacheiP17curandStateXORWOWPj,"a",@progbits
	.sectionflags	@""
	.align	4
.nv.constant0._Z10init_cacheiP17curandStateXORWOWPj:
	.zero		920


//--------------------- .nv.constant0._Z11init_statesP17curandStateXORWOWj --------------------------
	.section	.nv.constant0._Z11init_statesP17curandStateXORWOWj,"a",@progbits
	.sectionflags	@""
	.align	4
.nv.constant0._Z11init_statesP17curandStateXORWOWj:
	.zero		908


//--------------------- SYMBOLS --------------------------

	.type		.nv.reservedSmem.offset0,@object
	.size		.nv.reservedSmem.offset0,0x4
